// auto-generated by cutlass_sweep.conv — config: {"arch": "sm_100", "cluster_m": 2, "cluster_n": 1, "conv_kind": "fprop", "dtype": "e4m3", "ndim": 2, "tile_k": 32, "tile_m": 128, "tile_n": 128}
#include "cutlass/cutlass.h"
#include "cute/tensor.hpp"
#include "cutlass/kernel_hardware_info.hpp"
#include "cutlass/conv/convolution.h"
#include "cutlass/conv/dispatch_policy.hpp"
#include "cutlass/conv/collective/collective_builder.hpp"
#include "cutlass/conv/kernel/conv_universal.hpp"
#include "cutlass/conv/device/conv_universal_adapter.hpp"
#include "cutlass/epilogue/collective/collective_builder.hpp"

using namespace cute;
using Elem = cutlass::float_e4m3_t;
using Acc  = float;
using LayoutAB = cutlass::layout::TensorNHWC;
using LayoutC  = cutlass::layout::TensorNHWC;
constexpr auto ConvOp = cutlass::conv::Operator::kFprop;
using TileShape    = Shape<_128, _128, Shape<_32>>;
using ClusterShape = Shape<_2, _1, _1>;

using CollectiveEpilogue = typename cutlass::epilogue::collective::CollectiveBuilder<
    cutlass::arch::Sm100, cutlass::arch::OpClassTensorOp,
    TileShape, ClusterShape,
    cutlass::epilogue::collective::EpilogueTileAuto,
    Acc, Acc,
    Elem, LayoutC, 128 / cutlass::sizeof_bits<Elem>::value,
    Elem, LayoutC, 128 / cutlass::sizeof_bits<Elem>::value,
    cutlass::epilogue::collective::EpilogueScheduleAuto
  >::CollectiveOp;

using CollectiveMainloop = typename cutlass::conv::collective::CollectiveBuilder<
    cutlass::arch::Sm100, cutlass::arch::OpClassTensorOp, ConvOp,
    Elem, LayoutAB, 128 / cutlass::sizeof_bits<Elem>::value,
    Elem, LayoutAB, 128 / cutlass::sizeof_bits<Elem>::value,
    Acc,
    TileShape, ClusterShape,
    cutlass::conv::collective::StageCountAutoCarveout<
        static_cast<int>(sizeof(typename CollectiveEpilogue::SharedStorage))>,
    cutlass::conv::collective::KernelScheduleAuto
  >::CollectiveOp;

using ProblemShape = cutlass::conv::ConvProblemShape<
    ConvOp, CollectiveMainloop::DispatchPolicy::NumSpatialDimensions>;
using ConvKernel = cutlass::conv::kernel::ConvUniversal<
    ProblemShape, CollectiveMainloop, CollectiveEpilogue>;
using Conv = cutlass::conv::device::ConvUniversalAdapter<ConvKernel>;

auto* _anchor = &cutlass::device_kernel<ConvKernel>;


// ===== COMPILED SASS (sm_100a) =====

	.target	sm_100a

	.elftype	@"ET_EXEC"


//--------------------- .note.nv.tkinfo           --------------------------
	.section	.note.nv.tkinfo,"",@"SHT_NOTE"
	.sectionflags	@"SHF_NOTE_NV_TKINFO"
	.tkinfo
        /*0018*/ 	.word	0x00000002
        /*0030*/ 	.string	""
        /*0030*/ 	.string	"ptxas"
        /*0030*/ 	.string	"Cuda compilation tools, release 13.0, V13.0.88"
        /*0030*/ 	.string	"Build cuda_13.0.r13.0/compiler.36424714_0"
        /*0030*/ 	.string	"-arch sm_100a -m 64 "



//--------------------- .note.nv.cuinfo           --------------------------
	.section	.note.nv.cuinfo,"",@"SHT_NOTE"
	.sectionflags	@"SHF_NOTE_NV_CUINFO"
        /*0018*/ 	.short	0x0002
        /*001a*/ 	.short	0x0064
        /*001c*/ 	.short	0x0082
	.zero		2


//--------------------- .nv.info                  --------------------------
	.section	.nv.info,"",@"SHT_CUDA_INFO"
	.align	4


	//----- nvinfo : EIATTR_REGCOUNT
	.align		4
        /*0000*/ 	.byte	0x04, 0x2f
        /*0002*/ 	.short	(.L_19 - .L_18)
	.align		4
.L_18:
        /*0004*/ 	.word	index@(_ZN7cutlass13device_kernelINS_4conv6kernel13ConvUniversalINS1_16ConvProblemShapeILNS1_8OperatorE0ELi2EEENS1_10collective14CollectiveConvINS1_47MainloopSm100TmaUmmaWarpSpecializedImplicitGemmILS5_0ELi52ELi2ELi1ELi2EN4cute5tupleIJNSA_1CILi2EEENSC_ILi1EEESE_EEEEENSB_IJNSC_ILi128EEESH_NSB_IJNSC_ILi32EEEEEEEEENS_12float_e4m3_tESL_NSA_8TiledMMAINSA_8MMA_AtomIJNSA_10MMA_TraitsINSA_25SM100_MMA_F8F6F4_2x1SM_SSEJSL_SL_fSH_SH_NSA_17integral_constantINSA_4UMMA5MajorELSS_0EEEST_NSQ_INSR_7ScaleInELSU_0EEESV_EEEEEENSA_6LayoutINSB_IJSE_SE_SE_EEENSB_IJNSC_ILi0EEES10_S10_EEEEENSB_IJNSA_10UnderscoreES13_S13_EEEEENS7_6detail27Sm100ImplicitGemmTileTraitsINSA_25SM100_TMA_2SM_LOAD_IM2COLENSA_14ComposedLayoutINSA_7SwizzleILi1ELi4ELi3EEENSA_18smem_ptr_flag_bitsILi8EEENSY_INSB_IJNSC_ILi8EEESI_EEENSB_IJSI_SE_EEEEEEEvEENS17_INSA_18SM100_TMA_2SM_LOADES1I_vEEEENS_8epilogue10collective18CollectiveEpilogueINS1N_23Sm100TmaWarpSpecializedILi2ELi2ELi32ELb0ELb0EEEJNSB_IJNSC_ILi64EEESH_SJ_EEENSB_IJNSY_IS1S_SE_EENSY_INSB_IJSI_SD_EEENSB_IJSE_S1S_EEEEEEEESL_NSB_IJNSB_IJlllEEESE_S10_EEESL_S20_NS1N_6fusion15FusionCallbacksIS1R_NS21_17LinearCombinationISL_fSL_fLNS_15FloatRoundStyleE2EEES1T_S1Y_JEEENSA_5SM1004TMEM4LOAD26SM100_TMEM_LOAD_32dp32b32xENSA_20SM90_TMA_LOAD_IM2COLES1I_NSA_39AutoVectorizingCopyWithAssumedAlignmentILi128EEENSA_21SM90_TMA_STORE_IM2COLES1I_S2D_S2D_EEEvvEEEEvNT_6ParamsE)
        /*0008*/ 	.word	0x00000079


	//----- nvinfo : EIATTR_FRAME_SIZE
	.align		4
.L_19:
        /*000c*/ 	.byte	0x04, 0x11
        /*000e*/ 	.short	(.L_21 - .L_20)
	.align		4
.L_20:
        /*0010*/ 	.word	index@($__internal_2_$__cuda_sm10x_tcgen05_guardrail_trap_unallocated_columns_being_dealloced)
        /*0014*/ 	.word	0x00000008


	//----- nvinfo : EIATTR_FRAME_SIZE
	.align		4
.L_21:
        /*0018*/ 	.byte	0x04, 0x11
        /*001a*/ 	.short	(.L_23 - .L_22)
	.align		4
.L_22:
        /*001c*/ 	.word	index@($__internal_1_$__cuda_sm10x_tcgen05_guardrail_trap_phase_invalid_during_alloc)
        /*0020*/ 	.word	0x00000008


	//----- nvinfo : EIATTR_FRAME_SIZE
	.align		4
.L_23:
        /*0024*/ 	.byte	0x04, 0x11
        /*0026*/ 	.short	(.L_25 - .L_24)
	.align		4
.L_24:
        /*0028*/ 	.word	index@($__internal_0_$__cuda_sm10x_tcgen05_guardrail_trap_col_being_dealloced_not_returned_by_alloc)
        /*002c*/ 	.word	0x00000008


	//----- nvinfo : EIATTR_FRAME_SIZE
	.align		4
.L_25:
        /*0030*/ 	.byte	0x04, 0x11
        /*0032*/ 	.short	(.L_27 - .L_26)
	.align		4
.L_26:
        /*0034*/ 	.word	index@(_ZN7cutlass13device_kernelINS_4conv6kernel13ConvUniversalINS1_16ConvProblemShapeILNS1_8OperatorE0ELi2EEENS1_10collective14CollectiveConvINS1_47MainloopSm100TmaUmmaWarpSpecializedImplicitGemmILS5_0ELi52ELi2ELi1ELi2EN4cute5tupleIJNSA_1CILi2EEENSC_ILi1EEESE_EEEEENSB_IJNSC_ILi128EEESH_NSB_IJNSC_ILi32EEEEEEEEENS_12float_e4m3_tESL_NSA_8TiledMMAINSA_8MMA_AtomIJNSA_10MMA_TraitsINSA_25SM100_MMA_F8F6F4_2x1SM_SSEJSL_SL_fSH_SH_NSA_17integral_constantINSA_4UMMA5MajorELSS_0EEEST_NSQ_INSR_7ScaleInELSU_0EEESV_EEEEEENSA_6LayoutINSB_IJSE_SE_SE_EEENSB_IJNSC_ILi0EEES10_S10_EEEEENSB_IJNSA_10UnderscoreES13_S13_EEEEENS7_6detail27Sm100ImplicitGemmTileTraitsINSA_25SM100_TMA_2SM_LOAD_IM2COLENSA_14ComposedLayoutINSA_7SwizzleILi1ELi4ELi3EEENSA_18smem_ptr_flag_bitsILi8EEENSY_INSB_IJNSC_ILi8EEESI_EEENSB_IJSI_SE_EEEEEEEvEENS17_INSA_18SM100_TMA_2SM_LOADES1I_vEEEENS_8epilogue10collective18CollectiveEpilogueINS1N_23Sm100TmaWarpSpecializedILi2ELi2ELi32ELb0ELb0EEEJNSB_IJNSC_ILi64EEESH_SJ_EEENSB_IJNSY_IS1S_SE_EENSY_INSB_IJSI_SD_EEENSB_IJSE_S1S_EEEEEEEESL_NSB_IJNSB_IJlllEEESE_S10_EEESL_S20_NS1N_6fusion15FusionCallbacksIS1R_NS21_17LinearCombinationISL_fSL_fLNS_15FloatRoundStyleE2EEES1T_S1Y_JEEENSA_5SM1004TMEM4LOAD26SM100_TMEM_LOAD_32dp32b32xENSA_20SM90_TMA_LOAD_IM2COLES1I_NSA_39AutoVectorizingCopyWithAssumedAlignmentILi128EEENSA_21SM90_TMA_STORE_IM2COLES1I_S2D_S2D_EEEvvEEEEvNT_6ParamsE)
        /*0038*/ 	.word	0x00000008


	//----- nvinfo : EIATTR_MIN_STACK_SIZE
	.align		4
.L_27:
        /*003c*/ 	.byte	0x04, 0x12
        /*003e*/ 	.short	(.L_29 - .L_28)
	.align		4
.L_28:
        /*0040*/ 	.word	index@(_ZN7cutlass13device_kernelINS_4conv6kernel13ConvUniversalINS1_16ConvProblemShapeILNS1_8OperatorE0ELi2EEENS1_10collective14CollectiveConvINS1_47MainloopSm100TmaUmmaWarpSpecializedImplicitGemmILS5_0ELi52ELi2ELi1ELi2EN4cute5tupleIJNSA_1CILi2EEENSC_ILi1EEESE_EEEEENSB_IJNSC_ILi128EEESH_NSB_IJNSC_ILi32EEEEEEEEENS_12float_e4m3_tESL_NSA_8TiledMMAINSA_8MMA_AtomIJNSA_10MMA_TraitsINSA_25SM100_MMA_F8F6F4_2x1SM_SSEJSL_SL_fSH_SH_NSA_17integral_constantINSA_4UMMA5MajorELSS_0EEEST_NSQ_INSR_7ScaleInELSU_0EEESV_EEEEEENSA_6LayoutINSB_IJSE_SE_SE_EEENSB_IJNSC_ILi0EEES10_S10_EEEEENSB_IJNSA_10UnderscoreES13_S13_EEEEENS7_6detail27Sm100ImplicitGemmTileTraitsINSA_25SM100_TMA_2SM_LOAD_IM2COLENSA_14ComposedLayoutINSA_7SwizzleILi1ELi4ELi3EEENSA_18smem_ptr_flag_bitsILi8EEENSY_INSB_IJNSC_ILi8EEESI_EEENSB_IJSI_SE_EEEEEEEvEENS17_INSA_18SM100_TMA_2SM_LOADES1I_vEEEENS_8epilogue10collective18CollectiveEpilogueINS1N_23Sm100TmaWarpSpecializedILi2ELi2ELi32ELb0ELb0EEEJNSB_IJNSC_ILi64EEESH_SJ_EEENSB_IJNSY_IS1S_SE_EENSY_INSB_IJSI_SD_EEENSB_IJSE_S1S_EEEEEEEESL_NSB_IJNSB_IJlllEEESE_S10_EEESL_S20_NS1N_6fusion15FusionCallbacksIS1R_NS21_17LinearCombinationISL_fSL_fLNS_15FloatRoundStyleE2EEES1T_S1Y_JEEENSA_5SM1004TMEM4LOAD26SM100_TMEM_LOAD_32dp32b32xENSA_20SM90_TMA_LOAD_IM2COLES1I_NSA_39AutoVectorizingCopyWithAssumedAlignmentILi128EEENSA_21SM90_TMA_STORE_IM2COLES1I_S2D_S2D_EEEvvEEEEvNT_6ParamsE)
        /*0044*/ 	.word	0x00000008
.L_29:


//--------------------- .nv.compat                --------------------------
	.section	.nv.compat,"",@"SHT_CUDA_COMPAT_INFO"
	.align	4
        /*0000*/ 	.byte	0x02, 0x09, 0x01, 0x00, 0x02, 0x02, 0x02, 0x00, 0x02, 0x05, 0x05, 0x00, 0x03, 0x07, 0x01, 0x01
        /*0010*/ 	.byte	0x02, 0x03, 0x01, 0x00, 0x02, 0x06, 0x01, 0x00, 0x04, 0x0b, 0x08, 0x00, 0x09, 0x00, 0x00, 0x00
        /*0020*/ 	.byte	0x00, 0x00, 0x00, 0x00


//--------------------- .nv.info._ZN7cutlass13device_kernelINS_4conv6kernel13ConvUniversalINS1_16ConvProblemShapeILNS1_8OperatorE0ELi2EEENS1_10collective14CollectiveConvINS1_47MainloopSm100TmaUmmaWarpSpecializedImplicitGemmILS5_0ELi52ELi2ELi1ELi2EN4cute5tupleIJNSA_1CILi2EEENSC_ILi1EEESE_EEEEENSB_IJNSC_ILi128EEESH_NSB_IJNSC_ILi32EEEEEEEEENS_12float_e4m3_tESL_NSA_8TiledMMAINSA_8MMA_AtomIJNSA_10MMA_TraitsINSA_25SM100_MMA_F8F6F4_2x1SM_SSEJSL_SL_fSH_SH_NSA_17integral_constantINSA_4UMMA5MajorELSS_0EEEST_NSQ_INSR_7ScaleInELSU_0EEESV_EEEEEENSA_6LayoutINSB_IJSE_SE_SE_EEENSB_IJNSC_ILi0EEES10_S10_EEEEENSB_IJNSA_10UnderscoreES13_S13_EEEEENS7_6detail27Sm100ImplicitGemmTileTraitsINSA_25SM100_TMA_2SM_LOAD_IM2COLENSA_14ComposedLayoutINSA_7SwizzleILi1ELi4ELi3EEENSA_18smem_ptr_flag_bitsILi8EEENSY_INSB_IJNSC_ILi8EEESI_EEENSB_IJSI_SE_EEEEEEEvEENS17_INSA_18SM100_TMA_2SM_LOADES1I_vEEEENS_8epilogue10collective18CollectiveEpilogueINS1N_23Sm100TmaWarpSpecializedILi2ELi2ELi32ELb0ELb0EEEJNSB_IJNSC_ILi64EEESH_SJ_EEENSB_IJNSY_IS1S_SE_EENSY_INSB_IJSI_SD_EEENSB_IJSE_S1S_EEEEEEEESL_NSB_IJNSB_IJlllEEESE_S10_EEESL_S20_NS1N_6fusion15FusionCallbacksIS1R_NS21_17LinearCombinationISL_fSL_fLNS_15FloatRoundStyleE2EEES1T_S1Y_JEEENSA_5SM1004TMEM4LOAD26SM100_TMEM_LOAD_32dp32b32xENSA_20SM90_TMA_LOAD_IM2COLES1I_NSA_39AutoVectorizingCopyWithAssumedAlignmentILi128EEENSA_21SM90_TMA_STORE_IM2COLES1I_S2D_S2D_EEEvvEEEEvNT_6ParamsE --------------------------
	.section	.nv.info._ZN7cutlass13device_kernelINS_4conv6kernel13ConvUniversalINS1_16ConvProblemShapeILNS1_8OperatorE0ELi2EEENS1_10collective14CollectiveConvINS1_47MainloopSm100TmaUmmaWarpSpecializedImplicitGemmILS5_0ELi52ELi2ELi1ELi2EN4cute5tupleIJNSA_1CILi2EEENSC_ILi1EEESE_EEEEENSB_IJNSC_ILi128EEESH_NSB_IJNSC_ILi32EEEEEEEEENS_12float_e4m3_tESL_NSA_8TiledMMAINSA_8MMA_AtomIJNSA_10MMA_TraitsINSA_25SM100_MMA_F8F6F4_2x1SM_SSEJSL_SL_fSH_SH_NSA_17integral_constantINSA_4UMMA5MajorELSS_0EEEST_NSQ_INSR_7ScaleInELSU_0EEESV_EEEEEENSA_6LayoutINSB_IJSE_SE_SE_EEENSB_IJNSC_ILi0EEES10_S10_EEEEENSB_IJNSA_10UnderscoreES13_S13_EEEEENS7_6detail27Sm100ImplicitGemmTileTraitsINSA_25SM100_TMA_2SM_LOAD_IM2COLENSA_14ComposedLayoutINSA_7SwizzleILi1ELi4ELi3EEENSA_18smem_ptr_flag_bitsILi8EEENSY_INSB_IJNSC_ILi8EEESI_EEENSB_IJSI_SE_EEEEEEEvEENS17_INSA_18SM100_TMA_2SM_LOADES1I_vEEEENS_8epilogue10collective18CollectiveEpilogueINS1N_23Sm100TmaWarpSpecializedILi2ELi2ELi32ELb0ELb0EEEJNSB_IJNSC_ILi64EEESH_SJ_EEENSB_IJNSY_IS1S_SE_EENSY_INSB_IJSI_SD_EEENSB_IJSE_S1S_EEEEEEEESL_NSB_IJNSB_IJlllEEESE_S10_EEESL_S20_NS1N_6fusion15FusionCallbacksIS1R_NS21_17LinearCombinationISL_fSL_fLNS_15FloatRoundStyleE2EEES1T_S1Y_JEEENSA_5SM1004TMEM4LOAD26SM100_TMEM_LOAD_32dp32b32xENSA_20SM90_TMA_LOAD_IM2COLES1I_NSA_39AutoVectorizingCopyWithAssumedAlignmentILi128EEENSA_21SM90_TMA_STORE_IM2COLES1I_S2D_S2D_EEEvvEEEEvNT_6ParamsE,"",@"SHT_CUDA_INFO"
	.sectionflags	@""
	.align	4


	//----- nvinfo : EIATTR_CUDA_API_VERSION
	.align		4
        /*0000*/ 	.byte	0x04, 0x37
        /*0002*/ 	.short	(.L_31 - .L_30)
.L_30:
        /*0004*/ 	.word	0x00000082


	//----- nvinfo : EIATTR_KPARAM_INFO
	.align		4
.L_31:
        /*0008*/ 	.byte	0x04, 0x17
        /*000a*/ 	.short	(.L_33 - .L_32)
.L_32:
        /*000c*/ 	.word	0x00000000
        /*0010*/ 	.short	0x0000
        /*0012*/ 	.short	0x0000
        /*0014*/ 	.byte	0x00, 0xf0, 0x01, 0x20


	//----- nvinfo : EIATTR_AT_ENTRY_FRAGMENTS
	.align		4
.L_33:
        /*0018*/ 	.byte	0x04, 0x4f
        /*001a*/ 	.short	(.L_35 - .L_34)


	//   ....[0]....
.L_34:
        /*001c*/ 	.word	0x00000007


	//----- nvinfo : EIATTR_RESERVED_SMEM_USED
	.align		4
.L_35:
        /*0020*/ 	.byte	0x01, 0x41
	.zero		2


	//----- nvinfo : EIATTR_SPARSE_MMA_MASK
	.align		4
        /*0024*/ 	.byte	0x03, 0x50
        /*0026*/ 	.short	0x0000


	//----- nvinfo : EIATTR_TCGEN05_2CTA_USED
	.align		4
        /*0028*/ 	.byte	0x01, 0x52
	.zero		2


	//----- nvinfo : EIATTR_MAXREG_COUNT
	.align		4
        /*002c*/ 	.byte	0x03, 0x1b
        /*002e*/ 	.short	0x00ff


	//----- nvinfo : EIATTR_NUM_BARRIERS
	.align		4
        /*0030*/ 	.byte	0x02, 0x4c
        /*0032*/ 	.byte	0x07
	.zero		1


	//----- nvinfo : EIATTR_EXTERNS
	.align		4
        /*0034*/ 	.byte	0x04, 0x0f
        /*0036*/ 	.short	(.L_37 - .L_36)


	//   ....[0]....
	.align		4
.L_36:
        /*0038*/ 	.word	index@(__assertfail)


	//----- nvinfo : EIATTR_MERCURY_ISA_VERSION
	.align		4
.L_37:
        /*003c*/ 	.byte	0x03, 0x5f
        /*003e*/ 	.short	0x0101


	//----- nvinfo : EIATTR_INT_WARP_WIDE_INSTR_OFFSETS
	.align		4
        /*0040*/ 	.byte	0x04, 0x31
        /*0042*/ 	.short	(.L_39 - .L_38)


	//   ....[0]....
.L_38:
        /*0044*/ 	.word	0x000011e0


	//   ....[1]....
        /*0048*/ 	.word	0x00001280


	//   ....[2]....
        /*004c*/ 	.word	0x00006320


	//   ....[3]....
        /*0050*/ 	.word	0x00006340


	//   ....[4]....
        /*0054*/ 	.word	0x00006370


	//   ....[5]....
        /*0058*/ 	.word	0x00006fe0


	//   ....[6]....
        /*005c*/ 	.word	0x000070c0


	//   ....[7]....
        /*0060*/ 	.word	0x00007150


	//   ....[8]....
        /*0064*/ 	.word	0x00007240


	//   ....[9]....
        /*0068*/ 	.word	0x00007360


	//   ....[10]....
        /*006c*/ 	.word	0x000073a0


	//----- nvinfo : EIATTR_COOP_GROUP_MASK_REGIDS
	.align		4
.L_39:
        /*0070*/ 	.byte	0x04, 0x29
        /*0072*/ 	.short	(.L_41 - .L_40)


	//   ....[0]....
.L_40:
        /*0074*/ 	.word	0xffffffff


	//   ....[1]....
        /*0078*/ 	.word	0xffffffff


	//   ....[2]....
        /*007c*/ 	.word	0xffffffff


	//   ....[3]....
        /*0080*/ 	.word	0xffffffff


	//   ....[4]....
        /*0084*/ 	.word	0xffffffff


	//   ....[5]....
        /*0088*/ 	.word	0xffffffff


	//   ....[6]....
        /*008c*/ 	.word	0xffffffff


	//   ....[7]....
        /*0090*/ 	.word	0xffffffff


	//   ....[8]....
        /*0094*/ 	.word	0xffffffff


	//   ....[9]....
        /*0098*/ 	.word	0xffffffff


	//   ....[10]....
        /*009c*/ 	.word	0xffffffff


	//   ....[11]....
        /*00a0*/ 	.word	0xffffffff


	//   ....[12]....
        /*00a4*/ 	.word	0xffffffff


	//----- nvinfo : EIATTR_COOP_GROUP_INSTR_OFFSETS
	.align		4
.L_41:
        /*00a8*/ 	.byte	0x04, 0x28
        /*00aa*/ 	.short	(.L_43 - .L_42)


	//   ....[0]....
.L_42:
        /*00ac*/ 	.word	0x000000d0


	//   ....[1]....
        /*00b0*/ 	.word	0x00000540


	//   ....[2]....
        /*00b4*/ 	.word	0x00000d00


	//   ....[3]....
        /*00b8*/ 	.word	0x00000e50


	//   ....[4]....
        /*00bc*/ 	.word	0x00000f40


	//   ....[5]....
        /*00c0*/ 	.word	0x00001080


	//   ....[6]....
        /*00c4*/ 	.word	0x00001300


	//   ....[7]....
        /*00c8*/ 	.word	0x00002980


	//   ....[8]....
        /*00cc*/ 	.word	0x000053a0


	//   ....[9]....
        /*00d0*/ 	.word	0x00005870


	//   ....[10]....
        /*00d4*/ 	.word	0x000058a0


	//   ....[11]....
        /*00d8*/ 	.word	0x00006240


	//   ....[12]....
        /*00dc*/ 	.word	0x00006440


	//----- nvinfo : EIATTR_VRC_CTA_INIT_COUNT
	.align		4
.L_43:
        /*00e0*/ 	.byte	0x02, 0x4a
        /*00e2*/ 	.byte	0x80
	.zero		1


	//----- nvinfo : EIATTR_SYSCALL_OFFSETS
	.align		4
        /*00e4*/ 	.byte	0x04, 0x46
        /*00e6*/ 	.short	(.L_45 - .L_44)


	//   ....[0]....
.L_44:
        /*00e8*/ 	.word	0x00007f10


	//   ....[1]....
        /*00ec*/ 	.word	0x00008050


	//   ....[2]....
        /*00f0*/ 	.word	0x000089d0


	//   ....[3]....
        /*00f4*/ 	.word	0x00009800


	//----- nvinfo : EIATTR_MBARRIER_INSTR_OFFSETS
	.align		4
.L_45:
        /*00f8*/ 	.byte	0x04, 0x39
        /*00fa*/ 	.short	(.L_47 - .L_46)


	//   ....[0]....
.L_46:
        /*00fc*/ 	.word	0x00000660
        /*0100*/ 	.word	0x000000ff
        /*0104*/ 	.word	0x00000000
        /*0108*/ 	.short	0x0100
        /*010a*/ 	.byte	0x04
	.zero		1


	//   ....[1]....
        /*010c*/ 	.word	0x00000670
        /*0110*/ 	.word	0x000000ff
        /*0114*/ 	.word	0x000001a0
        /*0118*/ 	.short	0x0100
        /*011a*/ 	.byte	0x04
	.zero		1


	//   ....[2]....
        /*011c*/ 	.word	0x00000680
        /*0120*/ 	.word	0x000000ff
        /*0124*/ 	.word	0x00000008
        /*0128*/ 	.short	0x0100
        /*012a*/ 	.byte	0x04
	.zero		1


	//   ....[3]....
        /*012c*/ 	.word	0x00000690
        /*0130*/ 	.word	0x000000ff
        /*0134*/ 	.word	0x000001a8
        /*0138*/ 	.short	0x0100
        /*013a*/ 	.byte	0x04
	.zero		1


	//   ....[4]....
        /*013c*/ 	.word	0x000006a0
        /*0140*/ 	.word	0x000000ff
        /*0144*/ 	.word	0x00000010
        /*0148*/ 	.short	0x0100
        /*014a*/ 	.byte	0x04
	.zero		1


	//   ....[5]....
        /*014c*/ 	.word	0x000006b0
        /*0150*/ 	.word	0x000000ff
        /*0154*/ 	.word	0x000001b0
        /*0158*/ 	.short	0x0100
        /*015a*/ 	.byte	0x04
	.zero		1


	//   ....[6]....
        /*015c*/ 	.word	0x000006c0
        /*0160*/ 	.word	0x000000ff
        /*0164*/ 	.word	0x00000018
        /*0168*/ 	.short	0x0100
        /*016a*/ 	.byte	0x04
	.zero		1


	//   ....[7]....
        /*016c*/ 	.word	0x000006d0
        /*0170*/ 	.word	0x000000ff
        /*0174*/ 	.word	0x000001b8
        /*0178*/ 	.short	0x0100
        /*017a*/ 	.byte	0x04
	.zero		1


	//   ....[8]....
        /*017c*/ 	.word	0x000006e0
        /*0180*/ 	.word	0x000000ff
        /*0184*/ 	.word	0x00000020
        /*0188*/ 	.short	0x0100
        /*018a*/ 	.byte	0x04
	.zero		1


	//   ....[9]....
        /*018c*/ 	.word	0x000006f0
        /*0190*/ 	.word	0x000000ff
        /*0194*/ 	.word	0x000001c0
        /*0198*/ 	.short	0x0100
        /*019a*/ 	.byte	0x04
	.zero		1


	//   ....[10]....
        /*019c*/ 	.word	0x00000700
        /*01a0*/ 	.word	0x000000ff
        /*01a4*/ 	.word	0x00000028
        /*01a8*/ 	.short	0x0100
        /*01aa*/ 	.byte	0x04
	.zero		1


	//   ....[11]....
        /*01ac*/ 	.word	0x00000710
        /*01b0*/ 	.word	0x000000ff
        /*01b4*/ 	.word	0x000001c8
        /*01b8*/ 	.short	0x0100
        /*01ba*/ 	.byte	0x04
	.zero		1


	//   ....[12]....
        /*01bc*/ 	.word	0x00000720
        /*01c0*/ 	.word	0x000000ff
        /*01c4*/ 	.word	0x00000030
        /*01c8*/ 	.short	0x0100
        /*01ca*/ 	.byte	0x04
	.zero		1


	//   ....[13]....
        /*01cc*/ 	.word	0x00000730
        /*01d0*/ 	.word	0x000000ff
        /*01d4*/ 	.word	0x000001d0
        /*01d8*/ 	.short	0x0100
        /*01da*/ 	.byte	0x04
	.zero		1


	//   ....[14]....
        /*01dc*/ 	.word	0x00000740
        /*01e0*/ 	.word	0x000000ff
        /*01e4*/ 	.word	0x00000038
        /*01e8*/ 	.short	0x0100
        /*01ea*/ 	.byte	0x04
	.zero		1


	//   ....[15]....
        /*01ec*/ 	.word	0x00000750
        /*01f0*/ 	.word	0x000000ff
        /*01f4*/ 	.word	0x000001d8
        /*01f8*/ 	.short	0x0100
        /*01fa*/ 	.byte	0x04
	.zero		1


	//   ....[16]....
        /*01fc*/ 	.word	0x00000760
        /*0200*/ 	.word	0x000000ff
        /*0204*/ 	.word	0x00000040
        /*0208*/ 	.short	0x0100
        /*020a*/ 	.byte	0x04
	.zero		1


	//   ....[17]....
        /*020c*/ 	.word	0x00000770
        /*0210*/ 	.word	0x000000ff
        /*0214*/ 	.word	0x000001e0
        /*0218*/ 	.short	0x0100
        /*021a*/ 	.byte	0x04
	.zero		1


	//   ....[18]....
        /*021c*/ 	.word	0x00000780
        /*0220*/ 	.word	0x000000ff
        /*0224*/ 	.word	0x00000048
        /*0228*/ 	.short	0x0100
        /*022a*/ 	.byte	0x04
	.zero		1


	//   ....[19]....
        /*022c*/ 	.word	0x00000790
        /*0230*/ 	.word	0x000000ff
        /*0234*/ 	.word	0x000001e8
        /*0238*/ 	.short	0x0100
        /*023a*/ 	.byte	0x04
	.zero		1


	//   ....[20]....
        /*023c*/ 	.word	0x000007a0
        /*0240*/ 	.word	0x000000ff
        /*0244*/ 	.word	0x00000050
        /*0248*/ 	.short	0x0100
        /*024a*/ 	.byte	0x04
	.zero		1


	//   ....[21]....
        /*024c*/ 	.word	0x000007b0
        /*0250*/ 	.word	0x000000ff
        /*0254*/ 	.word	0x000001f0
        /*0258*/ 	.short	0x0100
        /*025a*/ 	.byte	0x04
	.zero		1


	//   ....[22]....
        /*025c*/ 	.word	0x000007c0
        /*0260*/ 	.word	0x000000ff
        /*0264*/ 	.word	0x00000058
        /*0268*/ 	.short	0x0100
        /*026a*/ 	.byte	0x04
	.zero		1


	//   ....[23]....
        /*026c*/ 	.word	0x000007d0
        /*0270*/ 	.word	0x000000ff
        /*0274*/ 	.word	0x000001f8
        /*0278*/ 	.short	0x0100
        /*027a*/ 	.byte	0x04
	.zero		1


	//   ....[24]....
        /*027c*/ 	.word	0x000007e0
        /*0280*/ 	.word	0x000000ff
        /*0284*/ 	.word	0x00000060
        /*0288*/ 	.short	0x0100
        /*028a*/ 	.byte	0x04
	.zero		1


	//   ....[25]....
        /*028c*/ 	.word	0x000007f0
        /*0290*/ 	.word	0x000000ff
        /*0294*/ 	.word	0x00000200
        /*0298*/ 	.short	0x0100
        /*029a*/ 	.byte	0x04
	.zero		1


	//   ....[26]....
        /*029c*/ 	.word	0x00000800
        /*02a0*/ 	.word	0x000000ff
        /*02a4*/ 	.word	0x00000068
        /*02a8*/ 	.short	0x0100
        /*02aa*/ 	.byte	0x04
	.zero		1


	//   ....[27]....
        /*02ac*/ 	.word	0x00000810
        /*02b0*/ 	.word	0x000000ff
        /*02b4*/ 	.word	0x00000208
        /*02b8*/ 	.short	0x0100
        /*02ba*/ 	.byte	0x04
	.zero		1


	//   ....[28]....
        /*02bc*/ 	.word	0x00000820
        /*02c0*/ 	.word	0x000000ff
        /*02c4*/ 	.word	0x00000070
        /*02c8*/ 	.short	0x0100
        /*02ca*/ 	.byte	0x04
	.zero		1


	//   ....[29]....
        /*02cc*/ 	.word	0x00000830
        /*02d0*/ 	.word	0x000000ff
        /*02d4*/ 	.word	0x00000210
        /*02d8*/ 	.short	0x0100
        /*02da*/ 	.byte	0x04
	.zero		1


	//   ....[30]....
        /*02dc*/ 	.word	0x00000840
        /*02e0*/ 	.word	0x000000ff
        /*02e4*/ 	.word	0x00000078
        /*02e8*/ 	.short	0x0100
        /*02ea*/ 	.byte	0x04
	.zero		1


	//   ....[31]....
        /*02ec*/ 	.word	0x00000850
        /*02f0*/ 	.word	0x000000ff
        /*02f4*/ 	.word	0x00000218
        /*02f8*/ 	.short	0x0100
        /*02fa*/ 	.byte	0x04
	.zero		1


	//   ....[32]....
        /*02fc*/ 	.word	0x00000860
        /*0300*/ 	.word	0x000000ff
        /*0304*/ 	.word	0x00000080
        /*0308*/ 	.short	0x0100
        /*030a*/ 	.byte	0x04
	.zero		1


	//   ....[33]....
        /*030c*/ 	.word	0x00000870
        /*0310*/ 	.word	0x000000ff
        /*0314*/ 	.word	0x00000220
        /*0318*/ 	.short	0x0100
        /*031a*/ 	.byte	0x04
	.zero		1


	//   ....[34]....
        /*031c*/ 	.word	0x00000880
        /*0320*/ 	.word	0x000000ff
        /*0324*/ 	.word	0x00000088
        /*0328*/ 	.short	0x0100
        /*032a*/ 	.byte	0x04
	.zero		1


	//   ....[35]....
        /*032c*/ 	.word	0x00000890
        /*0330*/ 	.word	0x000000ff
        /*0334*/ 	.word	0x00000228
        /*0338*/ 	.short	0x0100
        /*033a*/ 	.byte	0x04
	.zero		1


	//   ....[36]....
        /*033c*/ 	.word	0x000008a0
        /*0340*/ 	.word	0x000000ff
        /*0344*/ 	.word	0x00000090
        /*0348*/ 	.short	0x0100
        /*034a*/ 	.byte	0x04
	.zero		1


	//   ....[37]....
        /*034c*/ 	.word	0x000008b0
        /*0350*/ 	.word	0x000000ff
        /*0354*/ 	.word	0x00000230
        /*0358*/ 	.short	0x0100
        /*035a*/ 	.byte	0x04
	.zero		1


	//   ....[38]....
        /*035c*/ 	.word	0x000008c0
        /*0360*/ 	.word	0x000000ff
        /*0364*/ 	.word	0x00000098
        /*0368*/ 	.short	0x0100
        /*036a*/ 	.byte	0x04
	.zero		1


	//   ....[39]....
        /*036c*/ 	.word	0x000008d0
        /*0370*/ 	.word	0x000000ff
        /*0374*/ 	.word	0x00000238
        /*0378*/ 	.short	0x0100
        /*037a*/ 	.byte	0x04
	.zero		1


	//   ....[40]....
        /*037c*/ 	.word	0x000008e0
        /*0380*/ 	.word	0x000000ff
        /*0384*/ 	.word	0x000000a0
        /*0388*/ 	.short	0x0100
        /*038a*/ 	.byte	0x04
	.zero		1


	//   ....[41]....
        /*038c*/ 	.word	0x000008f0
        /*0390*/ 	.word	0x000000ff
        /*0394*/ 	.word	0x00000240
        /*0398*/ 	.short	0x0100
        /*039a*/ 	.byte	0x04
	.zero		1


	//   ....[42]....
        /*039c*/ 	.word	0x00000900
        /*03a0*/ 	.word	0x000000ff
        /*03a4*/ 	.word	0x000000a8
        /*03a8*/ 	.short	0x0100
        /*03aa*/ 	.byte	0x04
	.zero		1


	//   ....[43]....
        /*03ac*/ 	.word	0x00000910
        /*03b0*/ 	.word	0x000000ff
        /*03b4*/ 	.word	0x00000248
        /*03b8*/ 	.short	0x0100
        /*03ba*/ 	.byte	0x04
	.zero		1


	//   ....[44]....
        /*03bc*/ 	.word	0x00000920
        /*03c0*/ 	.word	0x000000ff
        /*03c4*/ 	.word	0x000000b0
        /*03c8*/ 	.short	0x0100
        /*03ca*/ 	.byte	0x04
	.zero		1


	//   ....[45]....
        /*03cc*/ 	.word	0x00000930
        /*03d0*/ 	.word	0x000000ff
        /*03d4*/ 	.word	0x00000250
        /*03d8*/ 	.short	0x0100
        /*03da*/ 	.byte	0x04
	.zero		1


	//   ....[46]....
        /*03dc*/ 	.word	0x00000940
        /*03e0*/ 	.word	0x000000ff
        /*03e4*/ 	.word	0x000000b8
        /*03e8*/ 	.short	0x0100
        /*03ea*/ 	.byte	0x04
	.zero		1


	//   ....[47]....
        /*03ec*/ 	.word	0x00000950
        /*03f0*/ 	.word	0x000000ff
        /*03f4*/ 	.word	0x00000258
        /*03f8*/ 	.short	0x0100
        /*03fa*/ 	.byte	0x04
	.zero		1


	//   ....[48]....
        /*03fc*/ 	.word	0x00000960
        /*0400*/ 	.word	0x000000ff
        /*0404*/ 	.word	0x000000c0
        /*0408*/ 	.short	0x0100
        /*040a*/ 	.byte	0x04
	.zero		1


	//   ....[49]....
        /*040c*/ 	.word	0x00000970
        /*0410*/ 	.word	0x000000ff
        /*0414*/ 	.word	0x00000260
        /*0418*/ 	.short	0x0100
        /*041a*/ 	.byte	0x04
	.zero		1


	//   ....[50]....
        /*041c*/ 	.word	0x00000980
        /*0420*/ 	.word	0x000000ff
        /*0424*/ 	.word	0x000000c8
        /*0428*/ 	.short	0x0100
        /*042a*/ 	.byte	0x04
	.zero		1


	//   ....[51]....
        /*042c*/ 	.word	0x00000990
        /*0430*/ 	.word	0x000000ff
        /*0434*/ 	.word	0x00000268
        /*0438*/ 	.short	0x0100
        /*043a*/ 	.byte	0x04
	.zero		1


	//   ....[52]....
        /*043c*/ 	.word	0x000009a0
        /*0440*/ 	.word	0x000000ff
        /*0444*/ 	.word	0x000000d0
        /*0448*/ 	.short	0x0100
        /*044a*/ 	.byte	0x04
	.zero		1


	//   ....[53]....
        /*044c*/ 	.word	0x000009b0
        /*0450*/ 	.word	0x000000ff
        /*0454*/ 	.word	0x00000270
        /*0458*/ 	.short	0x0100
        /*045a*/ 	.byte	0x04
	.zero		1


	//   ....[54]....
        /*045c*/ 	.word	0x000009c0
        /*0460*/ 	.word	0x000000ff
        /*0464*/ 	.word	0x000000d8
        /*0468*/ 	.short	0x0100
        /*046a*/ 	.byte	0x04
	.zero		1


	//   ....[55]....
        /*046c*/ 	.word	0x000009d0
        /*0470*/ 	.word	0x000000ff
        /*0474*/ 	.word	0x00000278
        /*0478*/ 	.short	0x0100
        /*047a*/ 	.byte	0x04
	.zero		1


	//   ....[56]....
        /*047c*/ 	.word	0x000009e0
        /*0480*/ 	.word	0x000000ff
        /*0484*/ 	.word	0x000000e0
        /*0488*/ 	.short	0x0100
        /*048a*/ 	.byte	0x04
	.zero		1


	//   ....[57]....
        /*048c*/ 	.word	0x000009f0
        /*0490*/ 	.word	0x000000ff
        /*0494*/ 	.word	0x00000280
        /*0498*/ 	.short	0x0100
        /*049a*/ 	.byte	0x04
	.zero		1


	//   ....[58]....
        /*049c*/ 	.word	0x00000a00
        /*04a0*/ 	.word	0x000000ff
        /*04a4*/ 	.word	0x000000e8
        /*04a8*/ 	.short	0x0100
        /*04aa*/ 	.byte	0x04
	.zero		1


	//   ....[59]....
        /*04ac*/ 	.word	0x00000a10
        /*04b0*/ 	.word	0x000000ff
        /*04b4*/ 	.word	0x00000288
        /*04b8*/ 	.short	0x0100
        /*04ba*/ 	.byte	0x04
	.zero		1


	//   ....[60]....
        /*04bc*/ 	.word	0x00000a20
        /*04c0*/ 	.word	0x000000ff
        /*04c4*/ 	.word	0x000000f0
        /*04c8*/ 	.short	0x0100
        /*04ca*/ 	.byte	0x04
	.zero		1


	//   ....[61]....
        /*04cc*/ 	.word	0x00000a30
        /*04d0*/ 	.word	0x000000ff
        /*04d4*/ 	.word	0x00000290
        /*04d8*/ 	.short	0x0100
        /*04da*/ 	.byte	0x04
	.zero		1


	//   ....[62]....
        /*04dc*/ 	.word	0x00000a40
        /*04e0*/ 	.word	0x000000ff
        /*04e4*/ 	.word	0x000000f8
        /*04e8*/ 	.short	0x0100
        /*04ea*/ 	.byte	0x04
	.zero		1


	//   ....[63]....
        /*04ec*/ 	.word	0x00000a50
        /*04f0*/ 	.word	0x000000ff
        /*04f4*/ 	.word	0x00000298
        /*04f8*/ 	.short	0x0100
        /*04fa*/ 	.byte	0x04
	.zero		1


	//   ....[64]....
        /*04fc*/ 	.word	0x00000a60
        /*0500*/ 	.word	0x000000ff
        /*0504*/ 	.word	0x00000100
        /*0508*/ 	.short	0x0100
        /*050a*/ 	.byte	0x04
	.zero		1


	//   ....[65]....
        /*050c*/ 	.word	0x00000a70
        /*0510*/ 	.word	0x000000ff
        /*0514*/ 	.word	0x000002a0
        /*0518*/ 	.short	0x0100
        /*051a*/ 	.byte	0x04
	.zero		1


	//   ....[66]....
        /*051c*/ 	.word	0x00000a80
        /*0520*/ 	.word	0x000000ff
        /*0524*/ 	.word	0x00000108
        /*0528*/ 	.short	0x0100
        /*052a*/ 	.byte	0x04
	.zero		1


	//   ....[67]....
        /*052c*/ 	.word	0x00000a90
        /*0530*/ 	.word	0x000000ff
        /*0534*/ 	.word	0x000002a8
        /*0538*/ 	.short	0x0100
        /*053a*/ 	.byte	0x04
	.zero		1


	//   ....[68]....
        /*053c*/ 	.word	0x00000aa0
        /*0540*/ 	.word	0x000000ff
        /*0544*/ 	.word	0x00000110
        /*0548*/ 	.short	0x0100
        /*054a*/ 	.byte	0x04
	.zero		1


	//   ....[69]....
        /*054c*/ 	.word	0x00000ab0
        /*0550*/ 	.word	0x000000ff
        /*0554*/ 	.word	0x000002b0
        /*0558*/ 	.short	0x0100
        /*055a*/ 	.byte	0x04
	.zero		1


	//   ....[70]....
        /*055c*/ 	.word	0x00000ac0
        /*0560*/ 	.word	0x000000ff
        /*0564*/ 	.word	0x00000118
        /*0568*/ 	.short	0x0100
        /*056a*/ 	.byte	0x04
	.zero		1


	//   ....[71]....
        /*056c*/ 	.word	0x00000ad0
        /*0570*/ 	.word	0x000000ff
        /*0574*/ 	.word	0x000002b8
        /*0578*/ 	.short	0x0100
        /*057a*/ 	.byte	0x04
	.zero		1


	//   ....[72]....
        /*057c*/ 	.word	0x00000ae0
        /*0580*/ 	.word	0x000000ff
        /*0584*/ 	.word	0x00000120
        /*0588*/ 	.short	0x0100
        /*058a*/ 	.byte	0x04
	.zero		1


	//   ....[73]....
        /*058c*/ 	.word	0x00000af0
        /*0590*/ 	.word	0x000000ff
        /*0594*/ 	.word	0x000002c0
        /*0598*/ 	.short	0x0100
        /*059a*/ 	.byte	0x04
	.zero		1


	//   ....[74]....
        /*059c*/ 	.word	0x00000b00
        /*05a0*/ 	.word	0x000000ff
        /*05a4*/ 	.word	0x00000128
        /*05a8*/ 	.short	0x0100
        /*05aa*/ 	.byte	0x04
	.zero		1


	//   ....[75]....
        /*05ac*/ 	.word	0x00000b10
        /*05b0*/ 	.word	0x000000ff
        /*05b4*/ 	.word	0x000002c8
        /*05b8*/ 	.short	0x0100
        /*05ba*/ 	.byte	0x04
	.zero		1


	//   ....[76]....
        /*05bc*/ 	.word	0x00000b20
        /*05c0*/ 	.word	0x000000ff
        /*05c4*/ 	.word	0x00000130
        /*05c8*/ 	.short	0x0100
        /*05ca*/ 	.byte	0x04
	.zero		1


	//   ....[77]....
        /*05cc*/ 	.word	0x00000b30
        /*05d0*/ 	.word	0x000000ff
        /*05d4*/ 	.word	0x000002d0
        /*05d8*/ 	.short	0x0100
        /*05da*/ 	.byte	0x04
	.zero		1


	//   ....[78]....
        /*05dc*/ 	.word	0x00000b40
        /*05e0*/ 	.word	0x000000ff
        /*05e4*/ 	.word	0x00000138
        /*05e8*/ 	.short	0x0100
        /*05ea*/ 	.byte	0x04
	.zero		1


	//   ....[79]....
        /*05ec*/ 	.word	0x00000b50
        /*05f0*/ 	.word	0x000000ff
        /*05f4*/ 	.word	0x000002d8
        /*05f8*/ 	.short	0x0100
        /*05fa*/ 	.byte	0x04
	.zero		1


	//   ....[80]....
        /*05fc*/ 	.word	0x00000b60
        /*0600*/ 	.word	0x000000ff
        /*0604*/ 	.word	0x00000140
        /*0608*/ 	.short	0x0100
        /*060a*/ 	.byte	0x04
	.zero		1


	//   ....[81]....
        /*060c*/ 	.word	0x00000b70
        /*0610*/ 	.word	0x000000ff
        /*0614*/ 	.word	0x000002e0
        /*0618*/ 	.short	0x0100
        /*061a*/ 	.byte	0x04
	.zero		1


	//   ....[82]....
        /*061c*/ 	.word	0x00000b80
        /*0620*/ 	.word	0x000000ff
        /*0624*/ 	.word	0x00000148
        /*0628*/ 	.short	0x0100
        /*062a*/ 	.byte	0x04
	.zero		1


	//   ....[83]....
        /*062c*/ 	.word	0x00000b90
        /*0630*/ 	.word	0x000000ff
        /*0634*/ 	.word	0x000002e8
        /*0638*/ 	.short	0x0100
        /*063a*/ 	.byte	0x04
	.zero		1


	//   ....[84]....
        /*063c*/ 	.word	0x00000ba0
        /*0640*/ 	.word	0x000000ff
        /*0644*/ 	.word	0x00000150
        /*0648*/ 	.short	0x0100
        /*064a*/ 	.byte	0x04
	.zero		1


	//   ....[85]....
        /*064c*/ 	.word	0x00000bb0
        /*0650*/ 	.word	0x000000ff
        /*0654*/ 	.word	0x000002f0
        /*0658*/ 	.short	0x0100
        /*065a*/ 	.byte	0x04
	.zero		1


	//   ....[86]....
        /*065c*/ 	.word	0x00000bc0
        /*0660*/ 	.word	0x000000ff
        /*0664*/ 	.word	0x00000158
        /*0668*/ 	.short	0x0100
        /*066a*/ 	.byte	0x04
	.zero		1


	//   ....[87]....
        /*066c*/ 	.word	0x00000bd0
        /*0670*/ 	.word	0x000000ff
        /*0674*/ 	.word	0x000002f8
        /*0678*/ 	.short	0x0100
        /*067a*/ 	.byte	0x04
	.zero		1


	//   ....[88]....
        /*067c*/ 	.word	0x00000be0
        /*0680*/ 	.word	0x000000ff
        /*0684*/ 	.word	0x00000160
        /*0688*/ 	.short	0x0100
        /*068a*/ 	.byte	0x04
	.zero		1


	//   ....[89]....
        /*068c*/ 	.word	0x00000bf0
        /*0690*/ 	.word	0x000000ff
        /*0694*/ 	.word	0x00000300
        /*0698*/ 	.short	0x0100
        /*069a*/ 	.byte	0x04
	.zero		1


	//   ....[90]....
        /*069c*/ 	.word	0x00000c00
        /*06a0*/ 	.word	0x000000ff
        /*06a4*/ 	.word	0x00000168
        /*06a8*/ 	.short	0x0100
        /*06aa*/ 	.byte	0x04
	.zero		1


	//   ....[91]....
        /*06ac*/ 	.word	0x00000c10
        /*06b0*/ 	.word	0x000000ff
        /*06b4*/ 	.word	0x00000308
        /*06b8*/ 	.short	0x0100
        /*06ba*/ 	.byte	0x04
	.zero		1


	//   ....[92]....
        /*06bc*/ 	.word	0x00000c20
        /*06c0*/ 	.word	0x000000ff
        /*06c4*/ 	.word	0x00000170
        /*06c8*/ 	.short	0x0100
        /*06ca*/ 	.byte	0x04
	.zero		1


	//   ....[93]....
        /*06cc*/ 	.word	0x00000c30
        /*06d0*/ 	.word	0x000000ff
        /*06d4*/ 	.word	0x00000310
        /*06d8*/ 	.short	0x0100
        /*06da*/ 	.byte	0x04
	.zero		1


	//   ....[94]....
        /*06dc*/ 	.word	0x00000c40
        /*06e0*/ 	.word	0x000000ff
        /*06e4*/ 	.word	0x00000178
        /*06e8*/ 	.short	0x0100
        /*06ea*/ 	.byte	0x04
	.zero		1


	//   ....[95]....
        /*06ec*/ 	.word	0x00000c50
        /*06f0*/ 	.word	0x000000ff
        /*06f4*/ 	.word	0x00000318
        /*06f8*/ 	.short	0x0100
        /*06fa*/ 	.byte	0x04
	.zero		1


	//   ....[96]....
        /*06fc*/ 	.word	0x00000c60
        /*0700*/ 	.word	0x000000ff
        /*0704*/ 	.word	0x00000180
        /*0708*/ 	.short	0x0100
        /*070a*/ 	.byte	0x04
	.zero		1


	//   ....[97]....
        /*070c*/ 	.word	0x00000c70
        /*0710*/ 	.word	0x000000ff
        /*0714*/ 	.word	0x00000320
        /*0718*/ 	.short	0x0100
        /*071a*/ 	.byte	0x04
	.zero		1


	//   ....[98]....
        /*071c*/ 	.word	0x00000c80
        /*0720*/ 	.word	0x000000ff
        /*0724*/ 	.word	0x00000188
        /*0728*/ 	.short	0x0100
        /*072a*/ 	.byte	0x04
	.zero		1


	//   ....[99]....
        /*072c*/ 	.word	0x00000c90
        /*0730*/ 	.word	0x000000ff
        /*0734*/ 	.word	0x00000328
        /*0738*/ 	.short	0x0100
        /*073a*/ 	.byte	0x04
	.zero		1


	//   ....[100]....
        /*073c*/ 	.word	0x00000ca0
        /*0740*/ 	.word	0x000000ff
        /*0744*/ 	.word	0x00000190
        /*0748*/ 	.short	0x0100
        /*074a*/ 	.byte	0x04
	.zero		1


	//   ....[101]....
        /*074c*/ 	.word	0x00000cb0
        /*0750*/ 	.word	0x000000ff
        /*0754*/ 	.word	0x00000330
        /*0758*/ 	.short	0x0100
        /*075a*/ 	.byte	0x04
	.zero		1


	//   ....[102]....
        /*075c*/ 	.word	0x00000cc0
        /*0760*/ 	.word	0x000000ff
        /*0764*/ 	.word	0x00000198
        /*0768*/ 	.short	0x0100
        /*076a*/ 	.byte	0x04
	.zero		1


	//   ....[103]....
        /*076c*/ 	.word	0x00000cd0
        /*0770*/ 	.word	0x000000ff
        /*0774*/ 	.word	0x00000338
        /*0778*/ 	.short	0x0100
        /*077a*/ 	.byte	0x04
	.zero		1


	//   ....[104]....
        /*077c*/ 	.word	0x00000e00
        /*0780*/ 	.word	0x000000ff
        /*0784*/ 	.word	0x00000340
        /*0788*/ 	.short	0x0100
        /*078a*/ 	.byte	0x04
	.zero		1


	//   ....[105]....
        /*078c*/ 	.word	0x00000e10
        /*0790*/ 	.word	0x000000ff
        /*0794*/ 	.word	0x00000350
        /*0798*/ 	.short	0x0100
        /*079a*/ 	.byte	0x04
	.zero		1


	//   ....[106]....
        /*079c*/ 	.word	0x00000e20
        /*07a0*/ 	.word	0x000000ff
        /*07a4*/ 	.word	0x00000348
        /*07a8*/ 	.short	0x0100
        /*07aa*/ 	.byte	0x04
	.zero		1


	//   ....[107]....
        /*07ac*/ 	.word	0x00000e30
        /*07b0*/ 	.word	0x000000ff
        /*07b4*/ 	.word	0x00000358
        /*07b8*/ 	.short	0x0100
        /*07ba*/ 	.byte	0x04
	.zero		1


	//   ....[108]....
        /*07bc*/ 	.word	0x00000f10
        /*07c0*/ 	.word	0x000000ff
        /*07c4*/ 	.word	0x00000360
        /*07c8*/ 	.short	0x0100
        /*07ca*/ 	.byte	0x04
	.zero		1


	//   ....[109]....
        /*07cc*/ 	.word	0x00000f20
        /*07d0*/ 	.word	0x000000ff
        /*07d4*/ 	.word	0x00000368
        /*07d8*/ 	.short	0x0100
        /*07da*/ 	.byte	0x04
	.zero		1


	//   ....[110]....
        /*07dc*/ 	.word	0x00001050
        /*07e0*/ 	.word	0x000000ff
        /*07e4*/ 	.word	0x00000370
        /*07e8*/ 	.short	0x0100
        /*07ea*/ 	.byte	0x06
	.zero		1


	//   ....[111]....
        /*07ec*/ 	.word	0x00001060
        /*07f0*/ 	.word	0x000000ff
        /*07f4*/ 	.word	0x00000378
        /*07f8*/ 	.short	0x0100
        /*07fa*/ 	.byte	0x06
	.zero		1


	//   ....[112]....
        /*07fc*/ 	.word	0x00001190
        /*0800*/ 	.word	0x000000ff
        /*0804*/ 	.word	0x00000380
        /*0808*/ 	.short	0x0100
        /*080a*/ 	.byte	0x04
	.zero		1


	//   ....[113]....
        /*080c*/ 	.word	0x000011a0
        /*0810*/ 	.word	0x000000ff
        /*0814*/ 	.word	0x00000390
        /*0818*/ 	.short	0x0100
        /*081a*/ 	.byte	0x04
	.zero		1


	//   ....[114]....
        /*081c*/ 	.word	0x000011b0
        /*0820*/ 	.word	0x000000ff
        /*0824*/ 	.word	0x00000388
        /*0828*/ 	.short	0x0100
        /*082a*/ 	.byte	0x04
	.zero		1


	//   ....[115]....
        /*082c*/ 	.word	0x000011c0
        /*0830*/ 	.word	0x000000ff
        /*0834*/ 	.word	0x00000398
        /*0838*/ 	.short	0x0100
        /*083a*/ 	.byte	0x04
	.zero		1


	//   ....[116]....
        /*083c*/ 	.word	0x000012c0
        /*0840*/ 	.word	0x000000ff
        /*0844*/ 	.word	0x000003a0
        /*0848*/ 	.short	0x0100
        /*084a*/ 	.byte	0x06
	.zero		1


	//   ....[117]....
        /*084c*/ 	.word	0x00001de0
        /*0850*/ 	.word	0x000000ff
        /*0854*/ 	.word	0x000001a0
        /*0858*/ 	.short	0x010a
        /*085a*/ 	.byte	0x04
	.zero		1


	//   ....[118]....
        /*085c*/ 	.word	0x00002050
        /*0860*/ 	.word	0x000000ff
        /*0864*/ 	.word	0x000001a0
        /*0868*/ 	.short	0x010a
        /*086a*/ 	.byte	0x09
	.zero		1


	//   ....[119]....
        /*086c*/ 	.word	0x00002200
        /*0870*/ 	.word	0x000000ff
        /*0874*/ 	.word	0x000001a0
        /*0878*/ 	.short	0x010a
        /*087a*/ 	.byte	0x07
	.zero		1


	//   ....[120]....
        /*087c*/ 	.word	0x000023c0
        /*0880*/ 	.word	0x000000ff
        /*0884*/ 	.word	0x00000368
        /*0888*/ 	.short	0x0101
        /*088a*/ 	.byte	0x1f
	.zero		1


	//   ....[121]....
        /*088c*/ 	.word	0x000023f0
        /*0890*/ 	.word	0x000000ff
        /*0894*/ 	.word	0x000001a0
        /*0898*/ 	.short	0x010a
        /*089a*/ 	.byte	0x04
	.zero		1


	//   ....[122]....
        /*089c*/ 	.word	0x00002610
        /*08a0*/ 	.word	0x000000ff
        /*08a4*/ 	.word	0x000001a0
        /*08a8*/ 	.short	0x010a
        /*08aa*/ 	.byte	0x09
	.zero		1


	//   ....[123]....
        /*08ac*/ 	.word	0x000027c0
        /*08b0*/ 	.word	0x000000ff
        /*08b4*/ 	.word	0x000001a0
        /*08b8*/ 	.short	0x010a
        /*08ba*/ 	.byte	0x07
	.zero		1


	//   ....[124]....
        /*08bc*/ 	.word	0x00002990
        /*08c0*/ 	.word	0x000000ff
        /*08c4*/ 	.word	0x00000370
        /*08c8*/ 	.short	0x010a
        /*08ca*/ 	.byte	0x1f
	.zero		1


	//   ....[125]....
        /*08cc*/ 	.word	0x00002a50
        /*08d0*/ 	.word	0x000000ff
        /*08d4*/ 	.word	0x00000000
        /*08d8*/ 	.short	0x0101
        /*08da*/ 	.byte	0x04
	.zero		1


	//   ....[126]....
        /*08dc*/ 	.word	0x00003050
        /*08e0*/ 	.word	0x000000ff
        /*08e4*/ 	.word	0x00000000
        /*08e8*/ 	.short	0x010a
        /*08ea*/ 	.byte	0x04
	.zero		1


	//   ....[127]....
        /*08ec*/ 	.word	0x000030f0
        /*08f0*/ 	.word	0x000000ff
        /*08f4*/ 	.word	0x00000000
        /*08f8*/ 	.short	0x010a
        /*08fa*/ 	.byte	0x05
	.zero		1


	//   ....[128]....
        /*08fc*/ 	.word	0x00003190
        /*0900*/ 	.word	0x000000ff
        /*0904*/ 	.word	0x00000000
        /*0908*/ 	.short	0x010a
        /*090a*/ 	.byte	0x05
	.zero		1


	//   ....[129]....
        /*090c*/ 	.word	0x00003230
        /*0910*/ 	.word	0x000000ff
        /*0914*/ 	.word	0x00000000
        /*0918*/ 	.short	0x010a
        /*091a*/ 	.byte	0x05
	.zero		1


	//   ....[130]....
        /*091c*/ 	.word	0x000032d0
        /*0920*/ 	.word	0x000000ff
        /*0924*/ 	.word	0x00000000
        /*0928*/ 	.short	0x010a
        /*092a*/ 	.byte	0x05
	.zero		1


	//   ....[131]....
        /*092c*/ 	.word	0x00003370
        /*0930*/ 	.word	0x000000ff
        /*0934*/ 	.word	0x00000000
        /*0938*/ 	.short	0x010a
        /*093a*/ 	.byte	0x05
	.zero		1


	//   ....[132]....
        /*093c*/ 	.word	0x00003410
        /*0940*/ 	.word	0x000000ff
        /*0944*/ 	.word	0x00000000
        /*0948*/ 	.short	0x010a
        /*094a*/ 	.byte	0x05
	.zero		1


	//   ....[133]....
        /*094c*/ 	.word	0x000034b0
        /*0950*/ 	.word	0x000000ff
        /*0954*/ 	.word	0x00000000
        /*0958*/ 	.short	0x010a
        /*095a*/ 	.byte	0x05
	.zero		1


	//   ....[134]....
        /*095c*/ 	.word	0x00003550
        /*0960*/ 	.word	0x000000ff
        /*0964*/ 	.word	0x00000000
        /*0968*/ 	.short	0x010a
        /*096a*/ 	.byte	0x05
	.zero		1


	//   ....[135]....
        /*096c*/ 	.word	0x000035f0
        /*0970*/ 	.word	0x000000ff
        /*0974*/ 	.word	0x00000000
        /*0978*/ 	.short	0x010a
        /*097a*/ 	.byte	0x05
	.zero		1


	//   ....[136]....
        /*097c*/ 	.word	0x00003690
        /*0980*/ 	.word	0x000000ff
        /*0984*/ 	.word	0x00000000
        /*0988*/ 	.short	0x010a
        /*098a*/ 	.byte	0x05
	.zero		1


	//   ....[137]....
        /*098c*/ 	.word	0x00003730
        /*0990*/ 	.word	0x000000ff
        /*0994*/ 	.word	0x00000000
        /*0998*/ 	.short	0x010a
        /*099a*/ 	.byte	0x05
	.zero		1


	//   ....[138]....
        /*099c*/ 	.word	0x000037d0
        /*09a0*/ 	.word	0x000000ff
        /*09a4*/ 	.word	0x00000000
        /*09a8*/ 	.short	0x010a
        /*09aa*/ 	.byte	0x05
	.zero		1


	//   ....[139]....
        /*09ac*/ 	.word	0x00003870
        /*09b0*/ 	.word	0x000000ff
        /*09b4*/ 	.word	0x00000000
        /*09b8*/ 	.short	0x010a
        /*09ba*/ 	.byte	0x05
	.zero		1


	//   ....[140]....
        /*09bc*/ 	.word	0x00003910
        /*09c0*/ 	.word	0x000000ff
        /*09c4*/ 	.word	0x00000000
        /*09c8*/ 	.short	0x010a
        /*09ca*/ 	.byte	0x05
	.zero		1


	//   ....[141]....
        /*09cc*/ 	.word	0x000039b0
        /*09d0*/ 	.word	0x000000ff
        /*09d4*/ 	.word	0x00000000
        /*09d8*/ 	.short	0x010a
        /*09da*/ 	.byte	0x05
	.zero		1


	//   ....[142]....
        /*09dc*/ 	.word	0x00003a50
        /*09e0*/ 	.word	0x000000ff
        /*09e4*/ 	.word	0x00000000
        /*09e8*/ 	.short	0x010a
        /*09ea*/ 	.byte	0x05
	.zero		1


	//   ....[143]....
        /*09ec*/ 	.word	0x00003af0
        /*09f0*/ 	.word	0x000000ff
        /*09f4*/ 	.word	0x00000000
        /*09f8*/ 	.short	0x010a
        /*09fa*/ 	.byte	0x05
	.zero		1


	//   ....[144]....
        /*09fc*/ 	.word	0x00003b90
        /*0a00*/ 	.word	0x000000ff
        /*0a04*/ 	.word	0x00000000
        /*0a08*/ 	.short	0x010a
        /*0a0a*/ 	.byte	0x05
	.zero		1


	//   ....[145]....
        /*0a0c*/ 	.word	0x00003c30
        /*0a10*/ 	.word	0x000000ff
        /*0a14*/ 	.word	0x00000000
        /*0a18*/ 	.short	0x010a
        /*0a1a*/ 	.byte	0x05
	.zero		1


	//   ....[146]....
        /*0a1c*/ 	.word	0x00003cd0
        /*0a20*/ 	.word	0x000000ff
        /*0a24*/ 	.word	0x00000000
        /*0a28*/ 	.short	0x010a
        /*0a2a*/ 	.byte	0x05
	.zero		1


	//   ....[147]....
        /*0a2c*/ 	.word	0x00003d70
        /*0a30*/ 	.word	0x000000ff
        /*0a34*/ 	.word	0x00000000
        /*0a38*/ 	.short	0x010a
        /*0a3a*/ 	.byte	0x05
	.zero		1


	//   ....[148]....
        /*0a3c*/ 	.word	0x00003e10
        /*0a40*/ 	.word	0x000000ff
        /*0a44*/ 	.word	0x00000000
        /*0a48*/ 	.short	0x010a
        /*0a4a*/ 	.byte	0x05
	.zero		1


	//   ....[149]....
        /*0a4c*/ 	.word	0x00003eb0
        /*0a50*/ 	.word	0x000000ff
        /*0a54*/ 	.word	0x00000000
        /*0a58*/ 	.short	0x010a
        /*0a5a*/ 	.byte	0x05
	.zero		1


	//   ....[150]....
        /*0a5c*/ 	.word	0x00003f50
        /*0a60*/ 	.word	0x000000ff
        /*0a64*/ 	.word	0x00000000
        /*0a68*/ 	.short	0x010a
        /*0a6a*/ 	.byte	0x05
	.zero		1


	//   ....[151]....
        /*0a6c*/ 	.word	0x00003ff0
        /*0a70*/ 	.word	0x000000ff
        /*0a74*/ 	.word	0x00000000
        /*0a78*/ 	.short	0x010a
        /*0a7a*/ 	.byte	0x05
	.zero		1


	//   ....[152]....
        /*0a7c*/ 	.word	0x00004090
        /*0a80*/ 	.word	0x000000ff
        /*0a84*/ 	.word	0x00000000
        /*0a88*/ 	.short	0x010a
        /*0a8a*/ 	.byte	0x05
	.zero		1


	//   ....[153]....
        /*0a8c*/ 	.word	0x00004130
        /*0a90*/ 	.word	0x000000ff
        /*0a94*/ 	.word	0x00000000
        /*0a98*/ 	.short	0x010a
        /*0a9a*/ 	.byte	0x05
	.zero		1


	//   ....[154]....
        /*0a9c*/ 	.word	0x000041d0
        /*0aa0*/ 	.word	0x000000ff
        /*0aa4*/ 	.word	0x00000000
        /*0aa8*/ 	.short	0x010a
        /*0aaa*/ 	.byte	0x05
	.zero		1


	//   ....[155]....
        /*0aac*/ 	.word	0x00004270
        /*0ab0*/ 	.word	0x000000ff
        /*0ab4*/ 	.word	0x00000000
        /*0ab8*/ 	.short	0x010a
        /*0aba*/ 	.byte	0x05
	.zero		1


	//   ....[156]....
        /*0abc*/ 	.word	0x00004310
        /*0ac0*/ 	.word	0x000000ff
        /*0ac4*/ 	.word	0x00000000
        /*0ac8*/ 	.short	0x010a
        /*0aca*/ 	.byte	0x05
	.zero		1


	//   ....[157]....
        /*0acc*/ 	.word	0x000043b0
        /*0ad0*/ 	.word	0x000000ff
        /*0ad4*/ 	.word	0x00000000
        /*0ad8*/ 	.short	0x010a
        /*0ada*/ 	.byte	0x05
	.zero		1


	//   ....[158]....
        /*0adc*/ 	.word	0x00004450
        /*0ae0*/ 	.word	0x000000ff
        /*0ae4*/ 	.word	0x00000000
        /*0ae8*/ 	.short	0x010a
        /*0aea*/ 	.byte	0x05
	.zero		1


	//   ....[159]....
        /*0aec*/ 	.word	0x000044f0
        /*0af0*/ 	.word	0x000000ff
        /*0af4*/ 	.word	0x00000000
        /*0af8*/ 	.short	0x010a
        /*0afa*/ 	.byte	0x05
	.zero		1


	//   ....[160]....
        /*0afc*/ 	.word	0x00004590
        /*0b00*/ 	.word	0x000000ff
        /*0b04*/ 	.word	0x00000000
        /*0b08*/ 	.short	0x010a
        /*0b0a*/ 	.byte	0x05
	.zero		1


	//   ....[161]....
        /*0b0c*/ 	.word	0x00004630
        /*0b10*/ 	.word	0x000000ff
        /*0b14*/ 	.word	0x00000000
        /*0b18*/ 	.short	0x010a
        /*0b1a*/ 	.byte	0x05
	.zero		1


	//   ....[162]....
        /*0b1c*/ 	.word	0x000046d0
        /*0b20*/ 	.word	0x000000ff
        /*0b24*/ 	.word	0x00000000
        /*0b28*/ 	.short	0x010a
        /*0b2a*/ 	.byte	0x05
	.zero		1


	//   ....[163]....
        /*0b2c*/ 	.word	0x00004770
        /*0b30*/ 	.word	0x000000ff
        /*0b34*/ 	.word	0x00000000
        /*0b38*/ 	.short	0x010a
        /*0b3a*/ 	.byte	0x05
	.zero		1


	//   ....[164]....
        /*0b3c*/ 	.word	0x00004810
        /*0b40*/ 	.word	0x000000ff
        /*0b44*/ 	.word	0x00000000
        /*0b48*/ 	.short	0x010a
        /*0b4a*/ 	.byte	0x05
	.zero		1


	//   ....[165]....
        /*0b4c*/ 	.word	0x000048b0
        /*0b50*/ 	.word	0x000000ff
        /*0b54*/ 	.word	0x00000000
        /*0b58*/ 	.short	0x010a
        /*0b5a*/ 	.byte	0x05
	.zero		1


	//   ....[166]....
        /*0b5c*/ 	.word	0x00004950
        /*0b60*/ 	.word	0x000000ff
        /*0b64*/ 	.word	0x00000000
        /*0b68*/ 	.short	0x010a
        /*0b6a*/ 	.byte	0x05
	.zero		1


	//   ....[167]....
        /*0b6c*/ 	.word	0x000049f0
        /*0b70*/ 	.word	0x000000ff
        /*0b74*/ 	.word	0x00000000
        /*0b78*/ 	.short	0x010a
        /*0b7a*/ 	.byte	0x05
	.zero		1


	//   ....[168]....
        /*0b7c*/ 	.word	0x00004a90
        /*0b80*/ 	.word	0x000000ff
        /*0b84*/ 	.word	0x00000000
        /*0b88*/ 	.short	0x010a
        /*0b8a*/ 	.byte	0x05
	.zero		1


	//   ....[169]....
        /*0b8c*/ 	.word	0x00004b30
        /*0b90*/ 	.word	0x000000ff
        /*0b94*/ 	.word	0x00000000
        /*0b98*/ 	.short	0x010a
        /*0b9a*/ 	.byte	0x05
	.zero		1


	//   ....[170]....
        /*0b9c*/ 	.word	0x00004bd0
        /*0ba0*/ 	.word	0x000000ff
        /*0ba4*/ 	.word	0x00000000
        /*0ba8*/ 	.short	0x010a
        /*0baa*/ 	.byte	0x05
	.zero		1


	//   ....[171]....
        /*0bac*/ 	.word	0x00004c70
        /*0bb0*/ 	.word	0x000000ff
        /*0bb4*/ 	.word	0x00000000
        /*0bb8*/ 	.short	0x010a
        /*0bba*/ 	.byte	0x05
	.zero		1


	//   ....[172]....
        /*0bbc*/ 	.word	0x00004d10
        /*0bc0*/ 	.word	0x000000ff
        /*0bc4*/ 	.word	0x00000000
        /*0bc8*/ 	.short	0x010a
        /*0bca*/ 	.byte	0x05
	.zero		1


	//   ....[173]....
        /*0bcc*/ 	.word	0x00004db0
        /*0bd0*/ 	.word	0x000000ff
        /*0bd4*/ 	.word	0x00000000
        /*0bd8*/ 	.short	0x010a
        /*0bda*/ 	.byte	0x05
	.zero		1


	//   ....[174]....
        /*0bdc*/ 	.word	0x00004e50
        /*0be0*/ 	.word	0x000000ff
        /*0be4*/ 	.word	0x00000000
        /*0be8*/ 	.short	0x010a
        /*0bea*/ 	.byte	0x05
	.zero		1


	//   ....[175]....
        /*0bec*/ 	.word	0x00004ef0
        /*0bf0*/ 	.word	0x000000ff
        /*0bf4*/ 	.word	0x00000000
        /*0bf8*/ 	.short	0x010a
        /*0bfa*/ 	.byte	0x05
	.zero		1


	//   ....[176]....
        /*0bfc*/ 	.word	0x00004f90
        /*0c00*/ 	.word	0x000000ff
        /*0c04*/ 	.word	0x00000000
        /*0c08*/ 	.short	0x010a
        /*0c0a*/ 	.byte	0x05
	.zero		1


	//   ....[177]....
        /*0c0c*/ 	.word	0x00005040
        /*0c10*/ 	.word	0x00000000
        /*0c14*/ 	.word	0x00000000
        /*0c18*/ 	.short	0x010a
        /*0c1a*/ 	.byte	0xff
	.zero		1


	//   ....[178]....
        /*0c1c*/ 	.word	0x00005170
        /*0c20*/ 	.word	0x000000ff
        /*0c24*/ 	.word	0x00000378
        /*0c28*/ 	.short	0x010a
        /*0c2a*/ 	.byte	0x04
	.zero		1


	//   ....[179]....
        /*0c2c*/ 	.word	0x00005210
        /*0c30*/ 	.word	0x000000ff
        /*0c34*/ 	.word	0x00000370
        /*0c38*/ 	.short	0x010a
        /*0c3a*/ 	.byte	0x04
	.zero		1


	//   ....[180]....
        /*0c3c*/ 	.word	0x000052b0
        /*0c40*/ 	.word	0x000000ff
        /*0c44*/ 	.word	0x00000000
        /*0c48*/ 	.short	0x0101
        /*0c4a*/ 	.byte	0x05
	.zero		1


	//   ....[181]....
        /*0c4c*/ 	.word	0x000052f0
        /*0c50*/ 	.word	0x000000ff
        /*0c54*/ 	.word	0x00000378
        /*0c58*/ 	.short	0x0106
        /*0c5a*/ 	.byte	0x04
	.zero		1


	//   ....[182]....
        /*0c5c*/ 	.word	0x00005330
        /*0c60*/ 	.word	0x00000000
        /*0c64*/ 	.word	0x00000378
        /*0c68*/ 	.short	0x010a
        /*0c6a*/ 	.byte	0xff
	.zero		1


	//   ....[183]....
        /*0c6c*/ 	.word	0x00005570
        /*0c70*/ 	.word	0x000000ff
        /*0c74*/ 	.word	0x00000008
        /*0c78*/ 	.short	0x010a
        /*0c7a*/ 	.byte	0x05
	.zero		1


	//   ....[184]....
        /*0c7c*/ 	.word	0x00005590
        /*0c80*/ 	.word	0x000000ff
        /*0c84*/ 	.word	0x00000008
        /*0c88*/ 	.short	0x010a
        /*0c8a*/ 	.byte	0x05
	.zero		1


	//   ....[185]....
        /*0c8c*/ 	.word	0x00005720
        /*0c90*/ 	.word	0x000000ff
        /*0c94*/ 	.word	0x00000008
        /*0c98*/ 	.short	0x010a
        /*0c9a*/ 	.byte	0x05
	.zero		1


	//   ....[186]....
        /*0c9c*/ 	.word	0x00005740
        /*0ca0*/ 	.word	0x000000ff
        /*0ca4*/ 	.word	0x00000008
        /*0ca8*/ 	.short	0x010a
        /*0caa*/ 	.byte	0x05
	.zero		1


	//   ....[187]....
        /*0cac*/ 	.word	0x00005800
        /*0cb0*/ 	.word	0x000000ff
        /*0cb4*/ 	.word	0x00000000
        /*0cb8*/ 	.short	0x0101
        /*0cba*/ 	.byte	0x04
	.zero		1


	//   ....[188]....
        /*0cbc*/ 	.word	0x00005b30
        /*0cc0*/ 	.word	0x000000ff
        /*0cc4*/ 	.word	0x00000370
        /*0cc8*/ 	.short	0x010a
        /*0cca*/ 	.byte	0x0e
	.zero		1


	//   ....[189]....
        /*0ccc*/ 	.word	0x00005bd0
        /*0cd0*/ 	.word	0x000000ff
        /*0cd4*/ 	.word	0x00000000
        /*0cd8*/ 	.short	0x0101
        /*0cda*/ 	.byte	0x18
	.zero		1


	//   ....[190]....
        /*0cdc*/ 	.word	0x00005c10
        /*0ce0*/ 	.word	0x000000ff
        /*0ce4*/ 	.word	0x00000390
        /*0ce8*/ 	.short	0x010a
        /*0cea*/ 	.byte	0x13
	.zero		1


	//   ....[191]....
        /*0cec*/ 	.word	0x00005cb0
        /*0cf0*/ 	.word	0x000000ff
        /*0cf4*/ 	.word	0x00000000
        /*0cf8*/ 	.short	0x010a
        /*0cfa*/ 	.byte	0x04
	.zero		1


	//   ....[192]....
        /*0cfc*/ 	.word	0x00005d00
        /*0d00*/ 	.word	0x000000ff
        /*0d04*/ 	.word	0x00000000
        /*0d08*/ 	.short	0x010a
        /*0d0a*/ 	.byte	0x0b
	.zero		1


	//   ....[193]....
        /*0d0c*/ 	.word	0x00005e30
        /*0d10*/ 	.word	0x000000ff
        /*0d14*/ 	.word	0x00000000
        /*0d18*/ 	.short	0x010a
        /*0d1a*/ 	.byte	0x05
	.zero		1


	//   ....[194]....
        /*0d1c*/ 	.word	0x00006030
        /*0d20*/ 	.word	0x000000ff
        /*0d24*/ 	.word	0x00000000
        /*0d28*/ 	.short	0x010a
        /*0d2a*/ 	.byte	0x04
	.zero		1


	//   ....[195]....
        /*0d2c*/ 	.word	0x000060d0
        /*0d30*/ 	.word	0x00000000
        /*0d34*/ 	.word	0x00000000
        /*0d38*/ 	.short	0x010a
        /*0d3a*/ 	.byte	0xff
	.zero		1


	//   ....[196]....
        /*0d3c*/ 	.word	0x00006110
        /*0d40*/ 	.word	0x00000000
        /*0d44*/ 	.word	0x00000000
        /*0d48*/ 	.short	0x010a
        /*0d4a*/ 	.byte	0xff
	.zero		1


	//   ....[197]....
        /*0d4c*/ 	.word	0x00006180
        /*0d50*/ 	.word	0x000000ff
        /*0d54*/ 	.word	0x00000000
        /*0d58*/ 	.short	0x0101
        /*0d5a*/ 	.byte	0x04
	.zero		1


	//   ....[198]....
        /*0d5c*/ 	.word	0x000061c0
        /*0d60*/ 	.word	0x000000ff
        /*0d64*/ 	.word	0x000003a0
        /*0d68*/ 	.short	0x010a
        /*0d6a*/ 	.byte	0x0e
	.zero		1


	//   ....[199]....
        /*0d6c*/ 	.word	0x00006230
        /*0d70*/ 	.word	0x000000ff
        /*0d74*/ 	.word	0x00000000
        /*0d78*/ 	.short	0x0101
        /*0d7a*/ 	.byte	0x04
	.zero		1


	//   ....[200]....
        /*0d7c*/ 	.word	0x00006720
        /*0d80*/ 	.word	0x000000ff
        /*0d84*/ 	.word	0x00000370
        /*0d88*/ 	.short	0x010a
        /*0d8a*/ 	.byte	0x1f
	.zero		1


	//   ....[201]....
        /*0d8c*/ 	.word	0x000067c0
        /*0d90*/ 	.word	0x000000ff
        /*0d94*/ 	.word	0x00000000
        /*0d98*/ 	.short	0x0101
        /*0d9a*/ 	.byte	0x26
	.zero		1


	//   ....[202]....
        /*0d9c*/ 	.word	0x00006d10
        /*0da0*/ 	.word	0x000000ff
        /*0da4*/ 	.word	0x00000368
        /*0da8*/ 	.short	0x010a
        /*0daa*/ 	.byte	0x1f
	.zero		1


	//   ....[203]....
        /*0dac*/ 	.word	0x00006eb0
        /*0db0*/ 	.word	0x000000ff
        /*0db4*/ 	.word	0x00000350
        /*0db8*/ 	.short	0x010a
        /*0dba*/ 	.byte	0x1f
	.zero		1


	//   ....[204]....
        /*0dbc*/ 	.word	0x00007170
        /*0dc0*/ 	.word	0x000000ff
        /*0dc4*/ 	.word	0x00000340
        /*0dc8*/ 	.short	0x010b
        /*0dca*/ 	.byte	0x1f
	.zero		1


	//   ....[205]....
        /*0dcc*/ 	.word	0x00007180
        /*0dd0*/ 	.word	0x000000ff
        /*0dd4*/ 	.word	0x00000000
        /*0dd8*/ 	.short	0x0101
        /*0dda*/ 	.byte	0x2d
	.zero		1


	//   ....[206]....
        /*0ddc*/ 	.word	0x00007190
        /*0de0*/ 	.word	0x000000ff
        /*0de4*/ 	.word	0x00000358
        /*0de8*/ 	.short	0x010a
        /*0dea*/ 	.byte	0x1f
	.zero		1


	//   ....[207]....
        /*0dec*/ 	.word	0x000073c0
        /*0df0*/ 	.word	0x000000ff
        /*0df4*/ 	.word	0x00000348
        /*0df8*/ 	.short	0x010b
        /*0dfa*/ 	.byte	0x1f
	.zero		1


	//   ....[208]....
        /*0dfc*/ 	.word	0x000073d0
        /*0e00*/ 	.word	0x000000ff
        /*0e04*/ 	.word	0x00000000
        /*0e08*/ 	.short	0x0101
        /*0e0a*/ 	.byte	0x2c
	.zero		1


	//   ....[209]....
        /*0e0c*/ 	.word	0x00007410
        /*0e10*/ 	.word	0x000000ff
        /*0e14*/ 	.word	0x00000350
        /*0e18*/ 	.short	0x010a
        /*0e1a*/ 	.byte	0x1f
	.zero		1


	//   ....[210]....
        /*0e1c*/ 	.word	0x00007450
        /*0e20*/ 	.word	0x00000000
        /*0e24*/ 	.word	0x00000358
        /*0e28*/ 	.short	0x010a
        /*0e2a*/ 	.byte	0xff
	.zero		1


	//   ....[211]....
        /*0e2c*/ 	.word	0x000077b0
        /*0e30*/ 	.word	0x000000ff
        /*0e34*/ 	.word	0x00000370
        /*0e38*/ 	.short	0x010a
        /*0e3a*/ 	.byte	0x2c
	.zero		1


	//   ....[212]....
        /*0e3c*/ 	.word	0x00007880
        /*0e40*/ 	.word	0x000000ff
        /*0e44*/ 	.word	0x00000000
        /*0e48*/ 	.short	0x0101
        /*0e4a*/ 	.byte	0x04
	.zero		1


	//   ....[213]....
        /*0e4c*/ 	.word	0x00008520
        /*0e50*/ 	.word	0x00000000
        /*0e54*/ 	.word	0x00000340
        /*0e58*/ 	.short	0x010a
        /*0e5a*/ 	.byte	0xff
	.zero		1


	//   ....[214]....
        /*0e5c*/ 	.word	0x000085b0
        /*0e60*/ 	.word	0x00000068
        /*0e64*/ 	.word	0x00000380
        /*0e68*/ 	.short	0x010a
        /*0e6a*/ 	.byte	0xff
	.zero		1


	//   ....[215]....
        /*0e6c*/ 	.word	0x00008710
        /*0e70*/ 	.word	0x00000000
        /*0e74*/ 	.word	0x00000340
        /*0e78*/ 	.short	0x010a
        /*0e7a*/ 	.byte	0xff
	.zero		1


	//   ....[216]....
        /*0e7c*/ 	.word	0x00008840
        /*0e80*/ 	.word	0x00000002
        /*0e84*/ 	.word	0x00000000
        /*0e88*/ 	.short	0x0101
        /*0e8a*/ 	.byte	0xff
	.zero		1


	//   ....[217]....
        /*0e8c*/ 	.word	0x000088a0
        /*0e90*/ 	.word	0x00000068
        /*0e94*/ 	.word	0x00000380
        /*0e98*/ 	.short	0x010a
        /*0e9a*/ 	.byte	0xff
	.zero		1


	//   ....[218]....
        /*0e9c*/ 	.word	0x000094a0
        /*0ea0*/ 	.word	0x00000075
        /*0ea4*/ 	.word	0x00000340
        /*0ea8*/ 	.short	0x010a
        /*0eaa*/ 	.byte	0xff
	.zero		1


	//   ....[219]....
        /*0eac*/ 	.word	0x00009570
        /*0eb0*/ 	.word	0x00000075
        /*0eb4*/ 	.word	0x00000340
        /*0eb8*/ 	.short	0x010a
        /*0eba*/ 	.byte	0xff
	.zero		1


	//   ....[220]....
        /*0ebc*/ 	.word	0x00009680
        /*0ec0*/ 	.word	0x00000000
        /*0ec4*/ 	.word	0x00000000
        /*0ec8*/ 	.short	0x0101
        /*0eca*/ 	.byte	0xff
	.zero		1


	//   ....[221]....
        /*0ecc*/ 	.word	0x00009980
        /*0ed0*/ 	.word	0x00000068
        /*0ed4*/ 	.word	0x00000000
        /*0ed8*/ 	.short	0x0101
        /*0eda*/ 	.byte	0xff
	.zero		1


	//   ....[222]....
        /*0edc*/ 	.word	0x0000a350
        /*0ee0*/ 	.word	0x00000000
        /*0ee4*/ 	.word	0x000001a0
        /*0ee8*/ 	.short	0x010a
        /*0eea*/ 	.byte	0xff
	.zero		1


	//   ....[223]....
        /*0eec*/ 	.word	0x0000a3b0
        /*0ef0*/ 	.word	0x00000000
        /*0ef4*/ 	.word	0x000001a0
        /*0ef8*/ 	.short	0x010a
        /*0efa*/ 	.byte	0xff
	.zero		1


	//   ....[224]....
        /*0efc*/ 	.word	0x0000a410
        /*0f00*/ 	.word	0x00000000
        /*0f04*/ 	.word	0x00000370
        /*0f08*/ 	.short	0x010a
        /*0f0a*/ 	.byte	0xff
	.zero		1


	//   ....[225]....
        /*0f0c*/ 	.word	0x0000a470
        /*0f10*/ 	.word	0x00000000
        /*0f14*/ 	.word	0x00000000
        /*0f18*/ 	.short	0x010a
        /*0f1a*/ 	.byte	0xff
	.zero		1


	//   ....[226]....
        /*0f1c*/ 	.word	0x0000a4d0
        /*0f20*/ 	.word	0x00000000
        /*0f24*/ 	.word	0x00000000
        /*0f28*/ 	.short	0x010a
        /*0f2a*/ 	.byte	0xff
	.zero		1


	//   ....[227]....
        /*0f2c*/ 	.word	0x0000a530
        /*0f30*/ 	.word	0x00000000
        /*0f34*/ 	.word	0x00000000
        /*0f38*/ 	.short	0x010a
        /*0f3a*/ 	.byte	0xff
	.zero		1


	//   ....[228]....
        /*0f3c*/ 	.word	0x0000a590
        /*0f40*/ 	.word	0x00000000
        /*0f44*/ 	.word	0x00000000
        /*0f48*/ 	.short	0x010a
        /*0f4a*/ 	.byte	0xff
	.zero		1


	//   ....[229]....
        /*0f4c*/ 	.word	0x0000a5f0
        /*0f50*/ 	.word	0x00000000
        /*0f54*/ 	.word	0x00000000
        /*0f58*/ 	.short	0x010a
        /*0f5a*/ 	.byte	0xff
	.zero		1


	//   ....[230]....
        /*0f5c*/ 	.word	0x0000a650
        /*0f60*/ 	.word	0x00000000
        /*0f64*/ 	.word	0x00000000
        /*0f68*/ 	.short	0x010a
        /*0f6a*/ 	.byte	0xff
	.zero		1


	//   ....[231]....
        /*0f6c*/ 	.word	0x0000a6b0
        /*0f70*/ 	.word	0x00000000
        /*0f74*/ 	.word	0x00000000
        /*0f78*/ 	.short	0x010a
        /*0f7a*/ 	.byte	0xff
	.zero		1


	//   ....[232]....
        /*0f7c*/ 	.word	0x0000a710
        /*0f80*/ 	.word	0x00000000
        /*0f84*/ 	.word	0x00000000
        /*0f88*/ 	.short	0x010a
        /*0f8a*/ 	.byte	0xff
	.zero		1


	//   ....[233]....
        /*0f8c*/ 	.word	0x0000a770
        /*0f90*/ 	.word	0x00000000
        /*0f94*/ 	.word	0x00000000
        /*0f98*/ 	.short	0x010a
        /*0f9a*/ 	.byte	0xff
	.zero		1


	//   ....[234]....
        /*0f9c*/ 	.word	0x0000a7d0
        /*0fa0*/ 	.word	0x00000000
        /*0fa4*/ 	.word	0x00000000
        /*0fa8*/ 	.short	0x010a
        /*0faa*/ 	.byte	0xff
	.zero		1


	//   ....[235]....
        /*0fac*/ 	.word	0x0000a830
        /*0fb0*/ 	.word	0x00000000
        /*0fb4*/ 	.word	0x00000000
        /*0fb8*/ 	.short	0x010a
        /*0fba*/ 	.byte	0xff
	.zero		1


	//   ....[236]....
        /*0fbc*/ 	.word	0x0000a890
        /*0fc0*/ 	.word	0x00000000
        /*0fc4*/ 	.word	0x00000000
        /*0fc8*/ 	.short	0x010a
        /*0fca*/ 	.byte	0xff
	.zero		1


	//   ....[237]....
        /*0fcc*/ 	.word	0x0000a8f0
        /*0fd0*/ 	.word	0x00000000
        /*0fd4*/ 	.word	0x00000000
        /*0fd8*/ 	.short	0x010a
        /*0fda*/ 	.byte	0xff
	.zero		1


	//   ....[238]....
        /*0fdc*/ 	.word	0x0000a950
        /*0fe0*/ 	.word	0x00000000
        /*0fe4*/ 	.word	0x00000000
        /*0fe8*/ 	.short	0x010a
        /*0fea*/ 	.byte	0xff
	.zero		1


	//   ....[239]....
        /*0fec*/ 	.word	0x0000a9b0
        /*0ff0*/ 	.word	0x00000000
        /*0ff4*/ 	.word	0x00000000
        /*0ff8*/ 	.short	0x010a
        /*0ffa*/ 	.byte	0xff
	.zero		1


	//   ....[240]....
        /*0ffc*/ 	.word	0x0000aa10
        /*1000*/ 	.word	0x00000000
        /*1004*/ 	.word	0x00000000
        /*1008*/ 	.short	0x010a
        /*100a*/ 	.byte	0xff
	.zero		1


	//   ....[241]....
        /*100c*/ 	.word	0x0000aa70
        /*1010*/ 	.word	0x00000000
        /*1014*/ 	.word	0x00000000
        /*1018*/ 	.short	0x010a
        /*101a*/ 	.byte	0xff
	.zero		1


	//   ....[242]....
        /*101c*/ 	.word	0x0000aad0
        /*1020*/ 	.word	0x00000000
        /*1024*/ 	.word	0x00000000
        /*1028*/ 	.short	0x010a
        /*102a*/ 	.byte	0xff
	.zero		1


	//   ....[243]....
        /*102c*/ 	.word	0x0000ab30
        /*1030*/ 	.word	0x00000000
        /*1034*/ 	.word	0x00000000
        /*1038*/ 	.short	0x010a
        /*103a*/ 	.byte	0xff
	.zero		1


	//   ....[244]....
        /*103c*/ 	.word	0x0000ab90
        /*1040*/ 	.word	0x00000000
        /*1044*/ 	.word	0x00000000
        /*1048*/ 	.short	0x010a
        /*104a*/ 	.byte	0xff
	.zero		1


	//   ....[245]....
        /*104c*/ 	.word	0x0000abf0
        /*1050*/ 	.word	0x00000000
        /*1054*/ 	.word	0x00000000
        /*1058*/ 	.short	0x010a
        /*105a*/ 	.byte	0xff
	.zero		1


	//   ....[246]....
        /*105c*/ 	.word	0x0000ac50
        /*1060*/ 	.word	0x00000000
        /*1064*/ 	.word	0x00000000
        /*1068*/ 	.short	0x010a
        /*106a*/ 	.byte	0xff
	.zero		1


	//   ....[247]....
        /*106c*/ 	.word	0x0000acb0
        /*1070*/ 	.word	0x00000000
        /*1074*/ 	.word	0x00000000
        /*1078*/ 	.short	0x010a
        /*107a*/ 	.byte	0xff
	.zero		1


	//   ....[248]....
        /*107c*/ 	.word	0x0000ad10
        /*1080*/ 	.word	0x00000000
        /*1084*/ 	.word	0x00000000
        /*1088*/ 	.short	0x010a
        /*108a*/ 	.byte	0xff
	.zero		1


	//   ....[249]....
        /*108c*/ 	.word	0x0000ad70
        /*1090*/ 	.word	0x00000000
        /*1094*/ 	.word	0x00000000
        /*1098*/ 	.short	0x010a
        /*109a*/ 	.byte	0xff
	.zero		1


	//   ....[250]....
        /*109c*/ 	.word	0x0000add0
        /*10a0*/ 	.word	0x00000000
        /*10a4*/ 	.word	0x00000000
        /*10a8*/ 	.short	0x010a
        /*10aa*/ 	.byte	0xff
	.zero		1


	//   ....[251]....
        /*10ac*/ 	.word	0x0000ae30
        /*10b0*/ 	.word	0x00000000
        /*10b4*/ 	.word	0x00000000
        /*10b8*/ 	.short	0x010a
        /*10ba*/ 	.byte	0xff
	.zero		1


	//   ....[252]....
        /*10bc*/ 	.word	0x0000ae90
        /*10c0*/ 	.word	0x00000000
        /*10c4*/ 	.word	0x00000000
        /*10c8*/ 	.short	0x010a
        /*10ca*/ 	.byte	0xff
	.zero		1


	//   ....[253]....
        /*10cc*/ 	.word	0x0000aef0
        /*10d0*/ 	.word	0x00000000
        /*10d4*/ 	.word	0x00000000
        /*10d8*/ 	.short	0x010a
        /*10da*/ 	.byte	0xff
	.zero		1


	//   ....[254]....
        /*10dc*/ 	.word	0x0000af50
        /*10e0*/ 	.word	0x00000000
        /*10e4*/ 	.word	0x00000000
        /*10e8*/ 	.short	0x010a
        /*10ea*/ 	.byte	0xff
	.zero		1


	//   ....[255]....
        /*10ec*/ 	.word	0x0000afb0
        /*10f0*/ 	.word	0x00000000
        /*10f4*/ 	.word	0x00000000
        /*10f8*/ 	.short	0x010a
        /*10fa*/ 	.byte	0xff
	.zero		1


	//   ....[0]....
        /*10fc*/ 	.word	0x0000b010
        /*1100*/ 	.word	0x00000000
        /*1104*/ 	.word	0x00000000
        /*1108*/ 	.short	0x010a
        /*110a*/ 	.byte	0xff
	.zero		1


	//   ....[1]....
        /*110c*/ 	.word	0x0000b070
        /*1110*/ 	.word	0x00000000
        /*1114*/ 	.word	0x00000000
        /*1118*/ 	.short	0x010a
        /*111a*/ 	.byte	0xff
	.zero		1


	//   ....[2]....
        /*111c*/ 	.word	0x0000b0d0
        /*1120*/ 	.word	0x00000000
        /*1124*/ 	.word	0x00000000
        /*1128*/ 	.short	0x010a
        /*112a*/ 	.byte	0xff
	.zero		1


	//   ....[3]....
        /*112c*/ 	.word	0x0000b130
        /*1130*/ 	.word	0x00000000
        /*1134*/ 	.word	0x00000000
        /*1138*/ 	.short	0x010a
        /*113a*/ 	.byte	0xff
	.zero		1


	//   ....[4]....
        /*113c*/ 	.word	0x0000b190
        /*1140*/ 	.word	0x00000000
        /*1144*/ 	.word	0x00000000
        /*1148*/ 	.short	0x010a
        /*114a*/ 	.byte	0xff
	.zero		1


	//   ....[5]....
        /*114c*/ 	.word	0x0000b1f0
        /*1150*/ 	.word	0x00000000
        /*1154*/ 	.word	0x00000000
        /*1158*/ 	.short	0x010a
        /*115a*/ 	.byte	0xff
	.zero		1


	//   ....[6]....
        /*115c*/ 	.word	0x0000b250
        /*1160*/ 	.word	0x00000000
        /*1164*/ 	.word	0x00000000
        /*1168*/ 	.short	0x010a
        /*116a*/ 	.byte	0xff
	.zero		1


	//   ....[7]....
        /*116c*/ 	.word	0x0000b2b0
        /*1170*/ 	.word	0x00000000
        /*1174*/ 	.word	0x00000000
        /*1178*/ 	.short	0x010a
        /*117a*/ 	.byte	0xff
	.zero		1


	//   ....[8]....
        /*117c*/ 	.word	0x0000b310
        /*1180*/ 	.word	0x00000000
        /*1184*/ 	.word	0x00000000
        /*1188*/ 	.short	0x010a
        /*118a*/ 	.byte	0xff
	.zero		1


	//   ....[9]....
        /*118c*/ 	.word	0x0000b370
        /*1190*/ 	.word	0x00000000
        /*1194*/ 	.word	0x00000000
        /*1198*/ 	.short	0x010a
        /*119a*/ 	.byte	0xff
	.zero		1


	//   ....[10]....
        /*119c*/ 	.word	0x0000b3d0
        /*11a0*/ 	.word	0x00000000
        /*11a4*/ 	.word	0x00000000
        /*11a8*/ 	.short	0x010a
        /*11aa*/ 	.byte	0xff
	.zero		1


	//   ....[11]....
        /*11ac*/ 	.word	0x0000b430
        /*11b0*/ 	.word	0x00000000
        /*11b4*/ 	.word	0x00000000
        /*11b8*/ 	.short	0x010a
        /*11ba*/ 	.byte	0xff
	.zero		1


	//   ....[12]....
        /*11bc*/ 	.word	0x0000b490
        /*11c0*/ 	.word	0x00000000
        /*11c4*/ 	.word	0x00000000
        /*11c8*/ 	.short	0x010a
        /*11ca*/ 	.byte	0xff
	.zero		1


	//   ....[13]....
        /*11cc*/ 	.word	0x0000b4f0
        /*11d0*/ 	.word	0x00000000
        /*11d4*/ 	.word	0x00000000
        /*11d8*/ 	.short	0x010a
        /*11da*/ 	.byte	0xff
	.zero		1


	//   ....[14]....
        /*11dc*/ 	.word	0x0000b550
        /*11e0*/ 	.word	0x00000000
        /*11e4*/ 	.word	0x00000000
        /*11e8*/ 	.short	0x010a
        /*11ea*/ 	.byte	0xff
	.zero		1


	//   ....[15]....
        /*11ec*/ 	.word	0x0000b5b0
        /*11f0*/ 	.word	0x00000000
        /*11f4*/ 	.word	0x00000000
        /*11f8*/ 	.short	0x010a
        /*11fa*/ 	.byte	0xff
	.zero		1


	//   ....[16]....
        /*11fc*/ 	.word	0x0000b610
        /*1200*/ 	.word	0x00000000
        /*1204*/ 	.word	0x00000000
        /*1208*/ 	.short	0x010a
        /*120a*/ 	.byte	0xff
	.zero		1


	//   ....[17]....
        /*120c*/ 	.word	0x0000b670
        /*1210*/ 	.word	0x00000000
        /*1214*/ 	.word	0x00000000
        /*1218*/ 	.short	0x010a
        /*121a*/ 	.byte	0xff
	.zero		1


	//   ....[18]....
        /*121c*/ 	.word	0x0000b6d0
        /*1220*/ 	.word	0x00000000
        /*1224*/ 	.word	0x00000000
        /*1228*/ 	.short	0x010a
        /*122a*/ 	.byte	0xff
	.zero		1


	//   ....[19]....
        /*122c*/ 	.word	0x0000b730
        /*1230*/ 	.word	0x00000000
        /*1234*/ 	.word	0x00000000
        /*1238*/ 	.short	0x010a
        /*123a*/ 	.byte	0xff
	.zero		1


	//   ....[20]....
        /*123c*/ 	.word	0x0000b790
        /*1240*/ 	.word	0x00000004
        /*1244*/ 	.word	0x00000378
        /*1248*/ 	.short	0x010a
        /*124a*/ 	.byte	0xff
	.zero		1


	//   ....[21]....
        /*124c*/ 	.word	0x0000b7f0
        /*1250*/ 	.word	0x00000004
        /*1254*/ 	.word	0x00000370
        /*1258*/ 	.short	0x010a
        /*125a*/ 	.byte	0xff
	.zero		1


	//   ....[22]....
        /*125c*/ 	.word	0x0000b850
        /*1260*/ 	.word	0x00000005
        /*1264*/ 	.word	0x00000008
        /*1268*/ 	.short	0x010a
        /*126a*/ 	.byte	0xff
	.zero		1


	//   ....[23]....
        /*126c*/ 	.word	0x0000b930
        /*1270*/ 	.word	0x00000003
        /*1274*/ 	.word	0x00000008
        /*1278*/ 	.short	0x010a
        /*127a*/ 	.byte	0xff
	.zero		1


	//   ....[24]....
        /*127c*/ 	.word	0x0000b990
        /*1280*/ 	.word	0x00000004
        /*1284*/ 	.word	0x00000370
        /*1288*/ 	.short	0x010a
        /*128a*/ 	.byte	0xff
	.zero		1


	//   ....[25]....
        /*128c*/ 	.word	0x0000b9f0
        /*1290*/ 	.word	0x00000004
        /*1294*/ 	.word	0x00000390
        /*1298*/ 	.short	0x010a
        /*129a*/ 	.byte	0xff
	.zero		1


	//   ....[26]....
        /*129c*/ 	.word	0x0000ba50
        /*12a0*/ 	.word	0x00000004
        /*12a4*/ 	.word	0x00000000
        /*12a8*/ 	.short	0x010a
        /*12aa*/ 	.byte	0xff
	.zero		1


	//   ....[27]....
        /*12ac*/ 	.word	0x0000bab0
        /*12b0*/ 	.word	0x00000000
        /*12b4*/ 	.word	0x00000000
        /*12b8*/ 	.short	0x010a
        /*12ba*/ 	.byte	0xff
	.zero		1


	//   ....[28]....
        /*12bc*/ 	.word	0x0000bb10
        /*12c0*/ 	.word	0x00000000
        /*12c4*/ 	.word	0x000003a0
        /*12c8*/ 	.short	0x010a
        /*12ca*/ 	.byte	0xff
	.zero		1


	//   ....[29]....
        /*12cc*/ 	.word	0x0000bb70
        /*12d0*/ 	.word	0x00000002
        /*12d4*/ 	.word	0x00000370
        /*12d8*/ 	.short	0x010a
        /*12da*/ 	.byte	0xff
	.zero		1


	//   ....[30]....
        /*12dc*/ 	.word	0x0000bbd0
        /*12e0*/ 	.word	0x00000002
        /*12e4*/ 	.word	0x00000368
        /*12e8*/ 	.short	0x010a
        /*12ea*/ 	.byte	0xff
	.zero		1


	//   ....[31]....
        /*12ec*/ 	.word	0x0000bc30
        /*12f0*/ 	.word	0x00000003
        /*12f4*/ 	.word	0x00000350
        /*12f8*/ 	.short	0x010a
        /*12fa*/ 	.byte	0xff
	.zero		1


	//   ....[32]....
        /*12fc*/ 	.word	0x0000bc90
        /*1300*/ 	.word	0x00000003
        /*1304*/ 	.word	0x00000358
        /*1308*/ 	.short	0x010a
        /*130a*/ 	.byte	0xff
	.zero		1


	//   ....[33]....
        /*130c*/ 	.word	0x0000bcf0
        /*1310*/ 	.word	0x00000000
        /*1314*/ 	.word	0x00000350
        /*1318*/ 	.short	0x010a
        /*131a*/ 	.byte	0xff
	.zero		1


	//   ....[34]....
        /*131c*/ 	.word	0x0000bd50
        /*1320*/ 	.word	0x00000000
        /*1324*/ 	.word	0x00000370
        /*1328*/ 	.short	0x010a
        /*132a*/ 	.byte	0xff
	.zero		1


	//   ....[35]....
        /*132c*/ 	.word	0x0000bda0
        /*1330*/ 	.word	0x00000000
        /*1334*/ 	.word	0x00000340
        /*1338*/ 	.short	0x010a
        /*133a*/ 	.byte	0xff
	.zero		1


	//   ....[36]....
        /*133c*/ 	.word	0x0000bdf0
        /*1340*/ 	.word	0x00000068
        /*1344*/ 	.word	0x00000380
        /*1348*/ 	.short	0x010a
        /*134a*/ 	.byte	0xff
	.zero		1


	//   ....[37]....
        /*134c*/ 	.word	0x0000be40
        /*1350*/ 	.word	0x00000075
        /*1354*/ 	.word	0x00000340
        /*1358*/ 	.short	0x010a
        /*135a*/ 	.byte	0xff
	.zero		1


	//----- nvinfo : EIATTR_NUM_MBARRIERS
	.align		4
.L_47:
        /*135c*/ 	.byte	0x03, 0x38
        /*135e*/ 	.short	0x0075


	//----- nvinfo : EIATTR_EXIT_INSTR_OFFSETS
	.align		4
        /*1360*/ 	.byte	0x04, 0x1c
        /*1362*/ 	.short	(.L_49 - .L_48)


	//   ....[0]....
.L_48:
        /*1364*/ 	.word	0x00005070


	//   ....[1]....
        /*1368*/ 	.word	0x00005300


	//   ....[2]....
        /*136c*/ 	.word	0x00005360


	//   ....[3]....
        /*1370*/ 	.word	0x00006450


	//   ....[4]....
        /*1374*/ 	.word	0x00007480


	//   ....[5]....
        /*1378*/ 	.word	0x000074c0


	//   ....[6]....
        /*137c*/ 	.word	0x0000a330


	//----- nvinfo : EIATTR_MAX_THREADS
	.align		4
.L_49:
        /*1380*/ 	.byte	0x04, 0x05
        /*1382*/ 	.short	(.L_51 - .L_50)
.L_50:
        /*1384*/ 	.word	0x00000100
        /*1388*/ 	.word	0x00000001
        /*138c*/ 	.word	0x00000001


	//----- nvinfo : EIATTR_CRS_STACK_SIZE
	.align		4
.L_51:
        /*1390*/ 	.byte	0x04, 0x1e
        /*1392*/ 	.short	(.L_53 - .L_52)
.L_52:
        /*1394*/ 	.word	0x00000000


	//----- nvinfo : EIATTR_CBANK_PARAM_SIZE
	.align		4
.L_53:
        /*1398*/ 	.byte	0x03, 0x19
        /*139a*/ 	.short	0x0800


	//----- nvinfo : EIATTR_PARAM_CBANK
	.align		4
        /*139c*/ 	.byte	0x04, 0x0a
        /*139e*/ 	.short	(.L_55 - .L_54)
	.align		4
.L_54:
        /*13a0*/ 	.word	index@(.nv.constant0._ZN7cutlass13device_kernelINS_4conv6kernel13ConvUniversalINS1_16ConvProblemShapeILNS1_8OperatorE0ELi2EEENS1_10collective14CollectiveConvINS1_47MainloopSm100TmaUmmaWarpSpecializedImplicitGemmILS5_0ELi52ELi2ELi1ELi2EN4cute5tupleIJNSA_1CILi2EEENSC_ILi1EEESE_EEEEENSB_IJNSC_ILi128EEESH_NSB_IJNSC_ILi32EEEEEEEEENS_12float_e4m3_tESL_NSA_8TiledMMAINSA_8MMA_AtomIJNSA_10MMA_TraitsINSA_25SM100_MMA_F8F6F4_2x1SM_SSEJSL_SL_fSH_SH_NSA_17integral_constantINSA_4UMMA5MajorELSS_0EEEST_NSQ_INSR_7ScaleInELSU_0EEESV_EEEEEENSA_6LayoutINSB_IJSE_SE_SE_EEENSB_IJNSC_ILi0EEES10_S10_EEEEENSB_IJNSA_10UnderscoreES13_S13_EEEEENS7_6detail27Sm100ImplicitGemmTileTraitsINSA_25SM100_TMA_2SM_LOAD_IM2COLENSA_14ComposedLayoutINSA_7SwizzleILi1ELi4ELi3EEENSA_18smem_ptr_flag_bitsILi8EEENSY_INSB_IJNSC_ILi8EEESI_EEENSB_IJSI_SE_EEEEEEEvEENS17_INSA_18SM100_TMA_2SM_LOADES1I_vEEEENS_8epilogue10collective18CollectiveEpilogueINS1N_23Sm100TmaWarpSpecializedILi2ELi2ELi32ELb0ELb0EEEJNSB_IJNSC_ILi64EEESH_SJ_EEENSB_IJNSY_IS1S_SE_EENSY_INSB_IJSI_SD_EEENSB_IJSE_S1S_EEEEEEEESL_NSB_IJNSB_IJlllEEESE_S10_EEESL_S20_NS1N_6fusion15FusionCallbacksIS1R_NS21_17LinearCombinationISL_fSL_fLNS_15FloatRoundStyleE2EEES1T_S1Y_JEEENSA_5SM1004TMEM4LOAD26SM100_TMEM_LOAD_32dp32b32xENSA_20SM90_TMA_LOAD_IM2COLES1I_NSA_39AutoVectorizingCopyWithAssumedAlignmentILi128EEENSA_21SM90_TMA_STORE_IM2COLES1I_S2D_S2D_EEEvvEEEEvNT_6ParamsE)
        /*13a4*/ 	.short	0x0380
        /*13a6*/ 	.short	0x0800


	//----- nvinfo : EIATTR_SW_WAR
	.align		4
.L_55:
        /*13a8*/ 	.byte	0x04, 0x36
        /*13aa*/ 	.short	(.L_57 - .L_56)
.L_56:
        /*13ac*/ 	.word	0x00000008
.L_57:


//--------------------- .nv.callgraph             --------------------------
	.section	.nv.callgraph,"",@"SHT_CUDA_CALLGRAPH"
	.align	4
	.sectionentsize	8
	.align		4
        /*0000*/ 	.word	0x00000000
	.align		4
        /*0004*/ 	.word	0xffffffff
	.align		4
        /*0008*/ 	.word	index@(_ZN7cutlass13device_kernelINS_4conv6kernel13ConvUniversalINS1_16ConvProblemShapeILNS1_8OperatorE0ELi2EEENS1_10collective14CollectiveConvINS1_47MainloopSm100TmaUmmaWarpSpecializedImplicitGemmILS5_0ELi52ELi2ELi1ELi2EN4cute5tupleIJNSA_1CILi2EEENSC_ILi1EEESE_EEEEENSB_IJNSC_ILi128EEESH_NSB_IJNSC_ILi32EEEEEEEEENS_12float_e4m3_tESL_NSA_8TiledMMAINSA_8MMA_AtomIJNSA_10MMA_TraitsINSA_25SM100_MMA_F8F6F4_2x1SM_SSEJSL_SL_fSH_SH_NSA_17integral_constantINSA_4UMMA5MajorELSS_0EEEST_NSQ_INSR_7ScaleInELSU_0EEESV_EEEEEENSA_6LayoutINSB_IJSE_SE_SE_EEENSB_IJNSC_ILi0EEES10_S10_EEEEENSB_IJNSA_10UnderscoreES13_S13_EEEEENS7_6detail27Sm100ImplicitGemmTileTraitsINSA_25SM100_TMA_2SM_LOAD_IM2COLENSA_14ComposedLayoutINSA_7SwizzleILi1ELi4ELi3EEENSA_18smem_ptr_flag_bitsILi8EEENSY_INSB_IJNSC_ILi8EEESI_EEENSB_IJSI_SE_EEEEEEEvEENS17_INSA_18SM100_TMA_2SM_LOADES1I_vEEEENS_8epilogue10collective18CollectiveEpilogueINS1N_23Sm100TmaWarpSpecializedILi2ELi2ELi32ELb0ELb0EEEJNSB_IJNSC_ILi64EEESH_SJ_EEENSB_IJNSY_IS1S_SE_EENSY_INSB_IJSI_SD_EEENSB_IJSE_S1S_EEEEEEEESL_NSB_IJNSB_IJlllEEESE_S10_EEESL_S20_NS1N_6fusion15FusionCallbacksIS1R_NS21_17LinearCombinationISL_fSL_fLNS_15FloatRoundStyleE2EEES1T_S1Y_JEEENSA_5SM1004TMEM4LOAD26SM100_TMEM_LOAD_32dp32b32xENSA_20SM90_TMA_LOAD_IM2COLES1I_NSA_39AutoVectorizingCopyWithAssumedAlignmentILi128EEENSA_21SM90_TMA_STORE_IM2COLES1I_S2D_S2D_EEEvvEEEEvNT_6ParamsE)
	.align		4
        /*000c*/ 	.word	index@(__assertfail)
	.align		4
        /*0010*/ 	.word	0x00000000
	.align		4
        /*0014*/ 	.word	0xfffffffe
	.align		4
        /*0018*/ 	.word	0x00000000
	.align		4
        /*001c*/ 	.word	0xfffffffd
	.align		4
        /*0020*/ 	.word	0x00000000
	.align		4
        /*0024*/ 	.word	0xfffffffc


//--------------------- .nv.constant4             --------------------------
	.section	.nv.constant4,"a",@progbits
	.align	8
	.align		8
.nv.constant4:
        /*0000*/ 	.dword	__assertfail
	.align		8
        /*0008*/ 	.dword	__unnamed_1
	.align		8
        /*0010*/ 	.dword	__unnamed_2
	.align		8
        /*0018*/ 	.dword	_ZN39_INTERNAL_33bf92b4_4_k_cu_e3fbcc09_37484cuda3std3__45__cpo5beginE
	.align		8
        /*0020*/ 	.dword	_ZN39_INTERNAL_33bf92b4_4_k_cu_e3fbcc09_37484cuda3std3__45__cpo3endE
	.align		8
        /*0028*/ 	.dword	_ZN39_INTERNAL_33bf92b4_4_k_cu_e3fbcc09_37484cuda3std3__45__cpo6cbeginE
	.align		8
        /*0030*/ 	.dword	_ZN39_INTERNAL_33bf92b4_4_k_cu_e3fbcc09_37484cuda3std3__45__cpo4cendE
	.align		8
        /*0038*/ 	.dword	_ZN39_INTERNAL_33bf92b4_4_k_cu_e3fbcc09_37484cuda3std3__441_GLOBAL__N__33bf92b4_4_k_cu_e3fbcc09_37486ignoreE
	.align		8
        /*0040*/ 	.dword	_ZN39_INTERNAL_33bf92b4_4_k_cu_e3fbcc09_37484cuda3std3__419piecewise_constructE
	.align		8
        /*0048*/ 	.dword	_ZN39_INTERNAL_33bf92b4_4_k_cu_e3fbcc09_37484cuda3std3__48in_placeE
	.align		8
        /*0050*/ 	.dword	_ZN39_INTERNAL_33bf92b4_4_k_cu_e3fbcc09_37484cuda3std6ranges3__45__cpo4swapE
	.align		8
        /*0058*/ 	.dword	_ZN39_INTERNAL_33bf92b4_4_k_cu_e3fbcc09_37484cuda3std6ranges3__45__cpo9iter_moveE
	.align		8
        /*0060*/ 	.dword	_ZN39_INTERNAL_33bf92b4_4_k_cu_e3fbcc09_37484cute7productE
	.align		8
        /*0068*/ 	.dword	_ZN39_INTERNAL_33bf92b4_4_k_cu_e3fbcc09_37484cute1_E
	.align		8
        /*0070*/ 	.dword	$str$27
	.align		8
        /*0078*/ 	.dword	$str$28
	.align		8
        /*0080*/ 	.dword	$str$29
	.align		8
        /*0088*/ 	.dword	$str$30


//--------------------- .text._ZN7cutlass13device_kernelINS_4conv6kernel13ConvUniversalINS1_16ConvProblemShapeILNS1_8OperatorE0ELi2EEENS1_10collective14CollectiveConvINS1_47MainloopSm100TmaUmmaWarpSpecializedImplicitGemmILS5_0ELi52ELi2ELi1ELi2EN4cute5tupleIJNSA_1CILi2EEENSC_ILi1EEESE_EEEEENSB_IJNSC_ILi128EEESH_NSB_IJNSC_ILi32EEEEEEEEENS_12float_e4m3_tESL_NSA_8TiledMMAINSA_8MMA_AtomIJNSA_10MMA_TraitsINSA_25SM100_MMA_F8F6F4_2x1SM_SSEJSL_SL_fSH_SH_NSA_17integral_constantINSA_4UMMA5MajorELSS_0EEEST_NSQ_INSR_7ScaleInELSU_0EEESV_EEEEEENSA_6LayoutINSB_IJSE_SE_SE_EEENSB_IJNSC_ILi0EEES10_S10_EEEEENSB_IJNSA_10UnderscoreES13_S13_EEEEENS7_6detail27Sm100ImplicitGemmTileTraitsINSA_25SM100_TMA_2SM_LOAD_IM2COLENSA_14ComposedLayoutINSA_7SwizzleILi1ELi4ELi3EEENSA_18smem_ptr_flag_bitsILi8EEENSY_INSB_IJNSC_ILi8EEESI_EEENSB_IJSI_SE_EEEEEEEvEENS17_INSA_18SM100_TMA_2SM_LOADES1I_vEEEENS_8epilogue10collective18CollectiveEpilogueINS1N_23Sm100TmaWarpSpecializedILi2ELi2ELi32ELb0ELb0EEEJNSB_IJNSC_ILi64EEESH_SJ_EEENSB_IJNSY_IS1S_SE_EENSY_INSB_IJSI_SD_EEENSB_IJSE_S1S_EEEEEEEESL_NSB_IJNSB_IJlllEEESE_S10_EEESL_S20_NS1N_6fusion15FusionCallbacksIS1R_NS21_17LinearCombinationISL_fSL_fLNS_15FloatRoundStyleE2EEES1T_S1Y_JEEENSA_5SM1004TMEM4LOAD26SM100_TMEM_LOAD_32dp32b32xENSA_20SM90_TMA_LOAD_IM2COLES1I_NSA_39AutoVectorizingCopyWithAssumedAlignmentILi128EEENSA_21SM90_TMA_STORE_IM2COLES1I_S2D_S2D_EEEvvEEEEvNT_6ParamsE --------------------------
	.section	.text._ZN7cutlass13device_kernelINS_4conv6kernel13ConvUniversalINS1_16ConvProblemShapeILNS1_8OperatorE0ELi2EEENS1_10collective14CollectiveConvINS1_47MainloopSm100TmaUmmaWarpSpecializedImplicitGemmILS5_0ELi52ELi2ELi1ELi2EN4cute5tupleIJNSA_1CILi2EEENSC_ILi1EEESE_EEEEENSB_IJNSC_ILi128EEESH_NSB_IJNSC_ILi32EEEEEEEEENS_12float_e4m3_tESL_NSA_8TiledMMAINSA_8MMA_AtomIJNSA_10MMA_TraitsINSA_25SM100_MMA_F8F6F4_2x1SM_SSEJSL_SL_fSH_SH_NSA_17integral_constantINSA_4UMMA5MajorELSS_0EEEST_NSQ_INSR_7ScaleInELSU_0EEESV_EEEEEENSA_6LayoutINSB_IJSE_SE_SE_EEENSB_IJNSC_ILi0EEES10_S10_EEEEENSB_IJNSA_10UnderscoreES13_S13_EEEEENS7_6detail27Sm100ImplicitGemmTileTraitsINSA_25SM100_TMA_2SM_LOAD_IM2COLENSA_14ComposedLayoutINSA_7SwizzleILi1ELi4ELi3EEENSA_18smem_ptr_flag_bitsILi8EEENSY_INSB_IJNSC_ILi8EEESI_EEENSB_IJSI_SE_EEEEEEEvEENS17_INSA_18SM100_TMA_2SM_LOADES1I_vEEEENS_8epilogue10collective18CollectiveEpilogueINS1N_23Sm100TmaWarpSpecializedILi2ELi2ELi32ELb0ELb0EEEJNSB_IJNSC_ILi64EEESH_SJ_EEENSB_IJNSY_IS1S_SE_EENSY_INSB_IJSI_SD_EEENSB_IJSE_S1S_EEEEEEEESL_NSB_IJNSB_IJlllEEESE_S10_EEESL_S20_NS1N_6fusion15FusionCallbacksIS1R_NS21_17LinearCombinationISL_fSL_fLNS_15FloatRoundStyleE2EEES1T_S1Y_JEEENSA_5SM1004TMEM4LOAD26SM100_TMEM_LOAD_32dp32b32xENSA_20SM90_TMA_LOAD_IM2COLES1I_NSA_39AutoVectorizingCopyWithAssumedAlignmentILi128EEENSA_21SM90_TMA_STORE_IM2COLES1I_S2D_S2D_EEEvvEEEEvNT_6ParamsE,"ax",@progbits
	.align	128
.text._ZN7cutlass13device_kernelINS_4conv6kernel13ConvUniversalINS1_16ConvProblemShapeILNS1_8OperatorE0ELi2EEENS1_10collective14CollectiveConvINS1_47MainloopSm100TmaUmmaWarpSpecializedImplicitGemmILS5_0ELi52ELi2ELi1ELi2EN4cute5tupleIJNSA_1CILi2EEENSC_ILi1EEESE_EEEEENSB_IJNSC_ILi128EEESH_NSB_IJNSC_ILi32EEEEEEEEENS_12float_e4m3_tESL_NSA_8TiledMMAINSA_8MMA_AtomIJNSA_10MMA_TraitsINSA_25SM100_MMA_F8F6F4_2x1SM_SSEJSL_SL_fSH_SH_NSA_17integral_constantINSA_4UMMA5MajorELSS_0EEEST_NSQ_INSR_7ScaleInELSU_0EEESV_EEEEEENSA_6LayoutINSB_IJSE_SE_SE_EEENSB_IJNSC_ILi0EEES10_S10_EEEEENSB_IJNSA_10UnderscoreES13_S13_EEEEENS7_6detail27Sm100ImplicitGemmTileTraitsINSA_25SM100_TMA_2SM_LOAD_IM2COLENSA_14ComposedLayoutINSA_7SwizzleILi1ELi4ELi3EEENSA_18smem_ptr_flag_bitsILi8EEENSY_INSB_IJNSC_ILi8EEESI_EEENSB_IJSI_SE_EEEEEEEvEENS17_INSA_18SM100_TMA_2SM_LOADES1I_vEEEENS_8epilogue10collective18CollectiveEpilogueINS1N_23Sm100TmaWarpSpecializedILi2ELi2ELi32ELb0ELb0EEEJNSB_IJNSC_ILi64EEESH_SJ_EEENSB_IJNSY_IS1S_SE_EENSY_INSB_IJSI_SD_EEENSB_IJSE_S1S_EEEEEEEESL_NSB_IJNSB_IJlllEEESE_S10_EEESL_S20_NS1N_6fusion15FusionCallbacksIS1R_NS21_17LinearCombinationISL_fSL_fLNS_15FloatRoundStyleE2EEES1T_S1Y_JEEENSA_5SM1004TMEM4LOAD26SM100_TMEM_LOAD_32dp32b32xENSA_20SM90_TMA_LOAD_IM2COLES1I_NSA_39AutoVectorizingCopyWithAssumedAlignmentILi128EEENSA_21SM90_TMA_STORE_IM2COLES1I_S2D_S2D_EEEvvEEEEvNT_6ParamsE:
        .type           _ZN7cutlass13device_kernelINS_4conv6kernel13ConvUniversalINS1_16ConvProblemShapeILNS1_8OperatorE0ELi2EEENS1_10collective14CollectiveConvINS1_47MainloopSm100TmaUmmaWarpSpecializedImplicitGemmILS5_0ELi52ELi2ELi1ELi2EN4cute5tupleIJNSA_1CILi2EEENSC_ILi1EEESE_EEEEENSB_IJNSC_ILi128EEESH_NSB_IJNSC_ILi32EEEEEEEEENS_12float_e4m3_tESL_NSA_8TiledMMAINSA_8MMA_AtomIJNSA_10MMA_TraitsINSA_25SM100_MMA_F8F6F4_2x1SM_SSEJSL_SL_fSH_SH_NSA_17integral_constantINSA_4UMMA5MajorELSS_0EEEST_NSQ_INSR_7ScaleInELSU_0EEESV_EEEEEENSA_6LayoutINSB_IJSE_SE_SE_EEENSB_IJNSC_ILi0EEES10_S10_EEEEENSB_IJNSA_10UnderscoreES13_S13_EEEEENS7_6detail27Sm100ImplicitGemmTileTraitsINSA_25SM100_TMA_2SM_LOAD_IM2COLENSA_14ComposedLayoutINSA_7SwizzleILi1ELi4ELi3EEENSA_18smem_ptr_flag_bitsILi8EEENSY_INSB_IJNSC_ILi8EEESI_EEENSB_IJSI_SE_EEEEEEEvEENS17_INSA_18SM100_TMA_2SM_LOADES1I_vEEEENS_8epilogue10collective18CollectiveEpilogueINS1N_23Sm100TmaWarpSpecializedILi2ELi2ELi32ELb0ELb0EEEJNSB_IJNSC_ILi64EEESH_SJ_EEENSB_IJNSY_IS1S_SE_EENSY_INSB_IJSI_SD_EEENSB_IJSE_S1S_EEEEEEEESL_NSB_IJNSB_IJlllEEESE_S10_EEESL_S20_NS1N_6fusion15FusionCallbacksIS1R_NS21_17LinearCombinationISL_fSL_fLNS_15FloatRoundStyleE2EEES1T_S1Y_JEEENSA_5SM1004TMEM4LOAD26SM100_TMEM_LOAD_32dp32b32xENSA_20SM90_TMA_LOAD_IM2COLES1I_NSA_39AutoVectorizingCopyWithAssumedAlignmentILi128EEENSA_21SM90_TMA_STORE_IM2COLES1I_S2D_S2D_EEEvvEEEEvNT_6ParamsE,@function
        .size           _ZN7cutlass13device_kernelINS_4conv6kernel13ConvUniversalINS1_16ConvProblemShapeILNS1_8OperatorE0ELi2EEENS1_10collective14CollectiveConvINS1_47MainloopSm100TmaUmmaWarpSpecializedImplicitGemmILS5_0ELi52ELi2ELi1ELi2EN4cute5tupleIJNSA_1CILi2EEENSC_ILi1EEESE_EEEEENSB_IJNSC_ILi128EEESH_NSB_IJNSC_ILi32EEEEEEEEENS_12float_e4m3_tESL_NSA_8TiledMMAINSA_8MMA_AtomIJNSA_10MMA_TraitsINSA_25SM100_MMA_F8F6F4_2x1SM_SSEJSL_SL_fSH_SH_NSA_17integral_constantINSA_4UMMA5MajorELSS_0EEEST_NSQ_INSR_7ScaleInELSU_0EEESV_EEEEEENSA_6LayoutINSB_IJSE_SE_SE_EEENSB_IJNSC_ILi0EEES10_S10_EEEEENSB_IJNSA_10UnderscoreES13_S13_EEEEENS7_6detail27Sm100ImplicitGemmTileTraitsINSA_25SM100_TMA_2SM_LOAD_IM2COLENSA_14ComposedLayoutINSA_7SwizzleILi1ELi4ELi3EEENSA_18smem_ptr_flag_bitsILi8EEENSY_INSB_IJNSC_ILi8EEESI_EEENSB_IJSI_SE_EEEEEEEvEENS17_INSA_18SM100_TMA_2SM_LOADES1I_vEEEENS_8epilogue10collective18CollectiveEpilogueINS1N_23Sm100TmaWarpSpecializedILi2ELi2ELi32ELb0ELb0EEEJNSB_IJNSC_ILi64EEESH_SJ_EEENSB_IJNSY_IS1S_SE_EENSY_INSB_IJSI_SD_EEENSB_IJSE_S1S_EEEEEEEESL_NSB_IJNSB_IJlllEEESE_S10_EEESL_S20_NS1N_6fusion15FusionCallbacksIS1R_NS21_17LinearCombinationISL_fSL_fLNS_15FloatRoundStyleE2EEES1T_S1Y_JEEENSA_5SM1004TMEM4LOAD26SM100_TMEM_LOAD_32dp32b32xENSA_20SM90_TMA_LOAD_IM2COLES1I_NSA_39AutoVectorizingCopyWithAssumedAlignmentILi128EEENSA_21SM90_TMA_STORE_IM2COLES1I_S2D_S2D_EEEvvEEEEvNT_6ParamsE,(.L_x_299 - _ZN7cutlass13device_kernelINS_4conv6kernel13ConvUniversalINS1_16ConvProblemShapeILNS1_8OperatorE0ELi2EEENS1_10collective14CollectiveConvINS1_47MainloopSm100TmaUmmaWarpSpecializedImplicitGemmILS5_0ELi52ELi2ELi1ELi2EN4cute5tupleIJNSA_1CILi2EEENSC_ILi1EEESE_EEEEENSB_IJNSC_ILi128EEESH_NSB_IJNSC_ILi32EEEEEEEEENS_12float_e4m3_tESL_NSA_8TiledMMAINSA_8MMA_AtomIJNSA_10MMA_TraitsINSA_25SM100_MMA_F8F6F4_2x1SM_SSEJSL_SL_fSH_SH_NSA_17integral_constantINSA_4UMMA5MajorELSS_0EEEST_NSQ_INSR_7ScaleInELSU_0EEESV_EEEEEENSA_6LayoutINSB_IJSE_SE_SE_EEENSB_IJNSC_ILi0EEES10_S10_EEEEENSB_IJNSA_10UnderscoreES13_S13_EEEEENS7_6detail27Sm100ImplicitGemmTileTraitsINSA_25SM100_TMA_2SM_LOAD_IM2COLENSA_14ComposedLayoutINSA_7SwizzleILi1ELi4ELi3EEENSA_18smem_ptr_flag_bitsILi8EEENSY_INSB_IJNSC_ILi8EEESI_EEENSB_IJSI_SE_EEEEEEEvEENS17_INSA_18SM100_TMA_2SM_LOADES1I_vEEEENS_8epilogue10collective18CollectiveEpilogueINS1N_23Sm100TmaWarpSpecializedILi2ELi2ELi32ELb0ELb0EEEJNSB_IJNSC_ILi64EEESH_SJ_EEENSB_IJNSY_IS1S_SE_EENSY_INSB_IJSI_SD_EEENSB_IJSE_S1S_EEEEEEEESL_NSB_IJNSB_IJlllEEESE_S10_EEESL_S20_NS1N_6fusion15FusionCallbacksIS1R_NS21_17LinearCombinationISL_fSL_fLNS_15FloatRoundStyleE2EEES1T_S1Y_JEEENSA_5SM1004TMEM4LOAD26SM100_TMEM_LOAD_32dp32b32xENSA_20SM90_TMA_LOAD_IM2COLES1I_NSA_39AutoVectorizingCopyWithAssumedAlignmentILi128EEENSA_21SM90_TMA_STORE_IM2COLES1I_S2D_S2D_EEEvvEEEEvNT_6ParamsE)
        .other          _ZN7cutlass13device_kernelINS_4conv6kernel13ConvUniversalINS1_16ConvProblemShapeILNS1_8OperatorE0ELi2EEENS1_10collective14CollectiveConvINS1_47MainloopSm100TmaUmmaWarpSpecializedImplicitGemmILS5_0ELi52ELi2ELi1ELi2EN4cute5tupleIJNSA_1CILi2EEENSC_ILi1EEESE_EEEEENSB_IJNSC_ILi128EEESH_NSB_IJNSC_ILi32EEEEEEEEENS_12float_e4m3_tESL_NSA_8TiledMMAINSA_8MMA_AtomIJNSA_10MMA_TraitsINSA_25SM100_MMA_F8F6F4_2x1SM_SSEJSL_SL_fSH_SH_NSA_17integral_constantINSA_4UMMA5MajorELSS_0EEEST_NSQ_INSR_7ScaleInELSU_0EEESV_EEEEEENSA_6LayoutINSB_IJSE_SE_SE_EEENSB_IJNSC_ILi0EEES10_S10_EEEEENSB_IJNSA_10UnderscoreES13_S13_EEEEENS7_6detail27Sm100ImplicitGemmTileTraitsINSA_25SM100_TMA_2SM_LOAD_IM2COLENSA_14ComposedLayoutINSA_7SwizzleILi1ELi4ELi3EEENSA_18smem_ptr_flag_bitsILi8EEENSY_INSB_IJNSC_ILi8EEESI_EEENSB_IJSI_SE_EEEEEEEvEENS17_INSA_18SM100_TMA_2SM_LOADES1I_vEEEENS_8epilogue10collective18CollectiveEpilogueINS1N_23Sm100TmaWarpSpecializedILi2ELi2ELi32ELb0ELb0EEEJNSB_IJNSC_ILi64EEESH_SJ_EEENSB_IJNSY_IS1S_SE_EENSY_INSB_IJSI_SD_EEENSB_IJSE_S1S_EEEEEEEESL_NSB_IJNSB_IJlllEEESE_S10_EEESL_S20_NS1N_6fusion15FusionCallbacksIS1R_NS21_17LinearCombinationISL_fSL_fLNS_15FloatRoundStyleE2EEES1T_S1Y_JEEENSA_5SM1004TMEM4LOAD26SM100_TMEM_LOAD_32dp32b32xENSA_20SM90_TMA_LOAD_IM2COLES1I_NSA_39AutoVectorizingCopyWithAssumedAlignmentILi128EEENSA_21SM90_TMA_STORE_IM2COLES1I_S2D_S2D_EEEvvEEEEvNT_6ParamsE,@"STO_CUDA_ENTRY STV_DEFAULT"
_ZN7cutlass13device_kernelINS_4conv6kernel13ConvUniversalINS1_16ConvProblemShapeILNS1_8OperatorE0ELi2EEENS1_10collective14CollectiveConvINS1_47MainloopSm100TmaUmmaWarpSpecializedImplicitGemmILS5_0ELi52ELi2ELi1ELi2EN4cute5tupleIJNSA_1CILi2EEENSC_ILi1EEESE_EEEEENSB_IJNSC_ILi128EEESH_NSB_IJNSC_ILi32EEEEEEEEENS_12float_e4m3_tESL_NSA_8TiledMMAINSA_8MMA_AtomIJNSA_10MMA_TraitsINSA_25SM100_MMA_F8F6F4_2x1SM_SSEJSL_SL_fSH_SH_NSA_17integral_constantINSA_4UMMA5MajorELSS_0EEEST_NSQ_INSR_7ScaleInELSU_0EEESV_EEEEEENSA_6LayoutINSB_IJSE_SE_SE_EEENSB_IJNSC_ILi0EEES10_S10_EEEEENSB_IJNSA_10UnderscoreES13_S13_EEEEENS7_6detail27Sm100ImplicitGemmTileTraitsINSA_25SM100_TMA_2SM_LOAD_IM2COLENSA_14ComposedLayoutINSA_7SwizzleILi1ELi4ELi3EEENSA_18smem_ptr_flag_bitsILi8EEENSY_INSB_IJNSC_ILi8EEESI_EEENSB_IJSI_SE_EEEEEEEvEENS17_INSA_18SM100_TMA_2SM_LOADES1I_vEEEENS_8epilogue10collective18CollectiveEpilogueINS1N_23Sm100TmaWarpSpecializedILi2ELi2ELi32ELb0ELb0EEEJNSB_IJNSC_ILi64EEESH_SJ_EEENSB_IJNSY_IS1S_SE_EENSY_INSB_IJSI_SD_EEENSB_IJSE_S1S_EEEEEEEESL_NSB_IJNSB_IJlllEEESE_S10_EEESL_S20_NS1N_6fusion15FusionCallbacksIS1R_NS21_17LinearCombinationISL_fSL_fLNS_15FloatRoundStyleE2EEES1T_S1Y_JEEENSA_5SM1004TMEM4LOAD26SM100_TMEM_LOAD_32dp32b32xENSA_20SM90_TMA_LOAD_IM2COLES1I_NSA_39AutoVectorizingCopyWithAssumedAlignmentILi128EEENSA_21SM90_TMA_STORE_IM2COLES1I_S2D_S2D_EEEvvEEEEvNT_6ParamsE:
[----:B------:R-:W1:Y:S01]  /*0000*/  LDC R1, c[0x0][0x37c] ;  /* 0x0000df00ff017b82 */ /* 0x000e620000000800 */
[----:B------:R-:W2:Y:S01]  /*0010*/  S2R R99, SR_TID.X ;  /* 0x0000000000637919 */ /* 0x000ea20000002100 */
[----:B------:R-:W3:Y:S06]  /*0020*/  LDCU.64 UR8, c[0x0][0x890] ;  /* 0x00011200ff0877ac */ /* 0x000eec0008000a00 */
[----:B------:R-:W4:Y:S01]  /*0030*/  S2UR UR45, SR_CgaCtaId ;  /* 0x00000000002d79c3 */ /* 0x000f220000008800 */
[----:B-1----:R-:W-:Y:S01]  /*0040*/  VIADD R1, R1, 0xfffffff8 ;  /* 0xfffffff801017836 */ /* 0x002fe20000000000 */
[----:B------:R-:W-:-:S02]  /*0050*/  PRMT R86, RZ, 0x7610, R86 ;  /* 0x00007610ff567816 */ /* 0x000fc40000000056 */
[----:B------:R-:W-:Y:S02]  /*0060*/  ELECT P1, URZ, PT ;  /* 0x0000000000ff782f */ /* 0x000fe40003820000 */
[----:B------:R-:W-:Y:S01]  /*0070*/  R2UR UR43, R1 ;  /* 0x00000000012b72ca */ /* 0x000fe200000e0000 */
[----:B---3--:R-:W-:-:S04]  /*0080*/  UISETP.NE.U32.AND UP0, UPT, UR8, URZ, UPT ;  /* 0x000000ff0800728c */ /* 0x008fc8000bf05070 */
[----:B------:R-:W-:Y:S02]  /*0090*/  UISETP.NE.AND.EX UP0, UPT, UR9, URZ, UPT, UP0 ;  /* 0x000000ff0900728c */ /* 0x000fe4000bf05300 */
[----:B----4-:R-:W-:Y:S02]  /*00a0*/  ULOP3.LUT UR26, UR45, 0x1, URZ, 0xc0, !UPT ;  /* 0x000000012d1a7892 */ /* 0x010fe4000f8ec0ff */
[----:B------:R-:W-:Y:S01]  /*00b0*/  ULOP3.LUT UR25, UR45, 0x1, URZ, 0x3c, !UPT ;  /* 0x000000012d197892 */ /* 0x000fe2000f8e3cff */
[----:B--2---:R-:W-:-:S05]  /*00c0*/  SHF.R.U32.HI R87, RZ, 0x5, R99 ;  /* 0x00000005ff577819 */ /* 0x004fca0000011663 */
[----:B------:R-:W1:Y:S02]  /*00d0*/  SHFL.IDX PT, R0, R87, RZ, 0x1f ;  /* 0x00001fff57007589 */ /* 0x000e6400000e0000 */
[----:B-1----:R-:W-:Y:S01]  /*00e0*/  R2UR UR18, R0 ;  /* 0x00000000001272ca */ /* 0x002fe200000e0000 */
[----:B------:R-:W-:-:S14]  /*00f0*/  BRA.U UP0, `(.L_x_0) ;  /* 0x0000000100307547 */ /* 0x000fdc000b800000 */
[----:B------:R-:W1:Y:S02]  /*0100*/  LDCU.64 UR4, c[0x0][0x888] ;  /* 0x00011100ff0477ac */ /* 0x000e640008000a00 */
[----:B-1----:R-:W-:-:S04]  /*0110*/  UISETP.NE.U32.AND UP0, UPT, UR4, URZ, UPT ;  /* 0x000000ff0400728c */ /* 0x002fc8000bf05070 */
[----:B------:R-:W-:-:S09]  /*0120*/  UISETP.NE.AND.EX UP0, UPT, UR5, URZ, UPT, UP0 ;  /* 0x000000ff0500728c */ /* 0x000fd2000bf05300 */
[----:B------:R-:W-:Y:S05]  /*0130*/  BRA.U !UP0, `(.L_x_1) ;  /* 0x0000000108147547 */ /* 0x000fea000b800000 */
[----:B------:R-:W1:Y:S01]  /*0140*/  LDC.64 R2, c[0x0][0x888] ;  /* 0x00022200ff027b82 */ /* 0x000e620000000a00 */
[----:B------:R-:W1:Y:S02]  /*0150*/  LDCU.64 UR4, c[0x0][0x358] ;  /* 0x00006b00ff0477ac */ /* 0x000e640008000a00 */
[----:B-1----:R1:W5:Y:S01]  /*0160*/  LDG.E R41, desc[UR4][R2.64] ;  /* 0x0000000402297981 */ /* 0x002362000c1e1900 */
[----:B------:R-:W-:Y:S01]  /*0170*/  HFMA2 R86, -RZ, RZ, 0, 5.9604644775390625e-08 ;  /* 0x00000001ff567431 */ /* 0x000fe200000001ff */
[----:B------:R-:W-:Y:S05]  /*0180*/  BRA `(.L_x_0) ;  /* 0x00000000000c7947 */ /* 0x000fea0003800000 */
.L_x_1:
[----:B------:R-:W1:Y:S01]  /*0190*/  LDCU UR4, c[0x0][0x880] ;  /* 0x00011000ff0477ac */ /* 0x000e620008000800 */
[----:B------:R-:W-:Y:S01]  /*01a0*/  HFMA2 R86, -RZ, RZ, 0, 5.9604644775390625e-08 ;  /* 0x00000001ff567431 */ /* 0x000fe200000001ff */
[----:B-1----:R-:W-:-:S07]  /*01b0*/  MOV R41, UR4 ;  /* 0x0000000400297c02 */ /* 0x002fce0008000f00 */
.L_x_0:
[----:B------:R-:W2:Y:S02]  /*01c0*/  LDCU.64 UR4, c[0x0][0x8b0] ;  /* 0x00011600ff0477ac */ /* 0x000ea40008000a00 */
[----:B--2---:R-:W-:-:S04]  /*01d0*/  UISETP.NE.U32.AND UP0, UPT, UR4, URZ, UPT ;  /* 0x000000ff0400728c */ /* 0x004fc8000bf05070 */
[----:B------:R-:W-:-:S09]  /*01e0*/  UISETP.NE.AND.EX UP0, UPT, UR5, URZ, UPT, UP0 ;  /* 0x000000ff0500728c */ /* 0x000fd2000bf05300 */
[----:B------:R-:W-:Y:S05]  /*01f0*/  BRA.U UP0, `(.L_x_2) ;  /* 0x0000000100287547 */ /* 0x000fea000b800000 */
[----:B------:R-:W2:Y:S02]  /*0200*/  LDCU.64 UR4, c[0x0][0x8a8] ;  /* 0x00011500ff0477ac */ /* 0x000ea40008000a00 */
[----:B--2---:R-:W-:-:S04]  /*0210*/  UISETP.NE.U32.AND UP0, UPT, UR4, URZ, UPT ;  /* 0x000000ff0400728c */ /* 0x004fc8000bf05070 */
[----:B------:R-:W-:-:S09]  /*0220*/  UISETP.NE.AND.EX UP0, UPT, UR5, URZ, UPT, UP0 ;  /* 0x000000ff0500728c */ /* 0x000fd2000bf05300 */
[----:B------:R-:W-:Y:S05]  /*0230*/  BRA.U !UP0, `(.L_x_3) ;  /* 0x0000000108107547 */ /* 0x000fea000b800000 */
[----:B------:R-:W2:Y:S01]  /*0240*/  LDC.64 R38, c[0x0][0x8a8] ;  /* 0x00022a00ff267b82 */ /* 0x000ea20000000a00 */
[----:B------:R-:W2:Y:S02]  /*0250*/  LDCU.64 UR4, c[0x0][0x358] ;  /* 0x00006b00ff0477ac */ /* 0x000ea40008000a00 */
[----:B--2---:R2:W5:Y:S01]  /*0260*/  LDG.E R38, desc[UR4][R38.64] ;  /* 0x0000000426267981 */ /* 0x004562000c1e1900 */
[----:B------:R-:W-:Y:S05]  /*0270*/  BRA `(.L_x_2) ;  /* 0x0000000000087947 */ /* 0x000fea0003800000 */
.L_x_3:
[----:B------:R-:W2:Y:S02]  /*0280*/  LDCU UR4, c[0x0][0x8a0] ;  /* 0x00011400ff0477ac */ /* 0x000ea40008000800 */
[----:B--2---:R-:W-:Y:S02]  /*0290*/  MOV R38, UR4 ;  /* 0x0000000400267c02 */ /* 0x004fe40008000f00 */
.L_x_2:
[----:B------:R-:W-:Y:S01]  /*02a0*/  IMAD.U32 R0, RZ, RZ, UR18 ;  /* 0x00000012ff007e24 */ /* 0x000fe2000f8e00ff */
[----:B------:R-:W-:Y:S04]  /*02b0*/  BSSY.RECONVERGENT B0, `(.L_x_4) ;  /* 0x000000c000007945 */ /* 0x000fe80003800200 */
[C---:B------:R-:W-:Y:S02]  /*02c0*/  ISETP.NE.OR P2, PT, R0.reuse, 0x1, !P1 ;  /* 0x000000010000780c */ /* 0x040fe40004f45670 */
[----:B------:R-:W-:-:S11]  /*02d0*/  ISETP.NE.OR P0, PT, R0, 0x3, !P1 ;  /* 0x000000030000780c */ /* 0x000fd60004f05670 */
[----:B------:R-:W-:Y:S05]  /*02e0*/  @P2 BRA `(.L_x_5) ;  /* 0x0000000000202947 */ /* 0x000fea0003800000 */
[----:B------:R-:W3:Y:S02]  /*02f0*/  LDCU.64 UR4, c[0x0][0x348] ;  /* 0x00006900ff0477ac */ /* 0x000ee40008000a00 */
[----:B---3--:R-:W-:Y:S02]  /*0300*/  UIADD3 UR6, UP1, UPT, UR4, 0x80, URZ ;  /* 0x0000008004067890 */ /* 0x008fe4000ff3e0ff */
[----:B------:R-:W-:Y:S02]  /*0310*/  UIADD3 UR4, UP0, UPT, UR4, 0x180, URZ ;  /* 0x0000018004047890 */ /* 0x000fe4000ff1e0ff */
[----:B------:R-:W-:Y:S02]  /*0320*/  UIADD3.X UR7, UPT, UPT, URZ, UR5, URZ, UP1, !UPT ;  /* 0x00000005ff077290 */ /* 0x000fe40008ffe4ff */
[----:B------:R-:W-:-:S07]  /*0330*/  UIADD3.X UR5, UPT, UPT, URZ, UR5, URZ, UP0, !UPT ;  /* 0x00000005ff057290 */ /* 0x000fce00087fe4ff */
[----:B------:R3:W-:Y:S02]  /*0340*/  UTMACCTL.PF [UR6] ;  /* 0x00000000060079b9 */ /* 0x0007e40008040000 */
[----:B------:R3:W-:Y:S02]  /*0350*/  UTMACCTL.PF [UR4] ;  /* 0x00000000040079b9 */ /* 0x0007e40008040000 */
[----:B---3--:R-:W-:Y:S01]  /*0360*/  NOP ;  /* 0x0000000000007918 */ /* 0x008fe20000000000 */
.L_x_5:
[----:B------:R-:W-:Y:S05]  /*0370*/  BSYNC.RECONVERGENT B0 ;  /* 0x0000000000007941 */ /* 0x000fea0003800200 */
.L_x_4:
[----:B------:R-:W-:Y:S04]  /*0380*/  BSSY.RECONVERGENT B0, `(.L_x_6) ;  /* 0x000000a000007945 */ /* 0x000fe80003800200 */
        /* <DEDUP_REMOVED lines=9> */
.L_x_7:
[----:B------:R-:W-:Y:S05]  /*0420*/  BSYNC.RECONVERGENT B0 ;  /* 0x0000000000007941 */ /* 0x000fea0003800200 */
.L_x_6:
[----:B------:R-:W3:Y:S01]  /*0430*/  LDCU.64 UR4, c[0x0][0x888] ;  /* 0x00011100ff0477ac */ /* 0x000ee20008000a00 */
[----:B------:R-:W-:Y:S02]  /*0440*/  UISETP.EQ.U32.AND UP2, UPT, UR8, URZ, UPT ;  /* 0x000000ff0800728c */ /* 0x000fe4000bf42070 */
[----:B------:R-:W-:Y:S02]  /*0450*/  UPLOP3.LUT UP3, UPT, UPT, UPT, UPT, 0x80, 0x8 ;  /* 0x000000000008789c */ /* 0x000fe40003f6f070 */
[----:B---3--:R-:W-:-:S04]  /*0460*/  UISETP.NE.U32.AND UP0, UPT, UR4, URZ, UPT ;  /* 0x000000ff0400728c */ /* 0x008fc8000bf05070 */
[----:B------:R-:W-:-:S04]  /*0470*/  UISETP.NE.AND.EX UP1, UPT, UR5, URZ, UPT, UP0 ;  /* 0x000000ff0500728c */ /* 0x000fc8000bf25300 */
[----:B------:R-:W-:-:S04]  /*0480*/  UISETP.EQ.OR.EX UP4, UPT, UR9, URZ, !UP1, UP2 ;  /* 0x000000ff0900728c */ /* 0x000fc8000cf82720 */
[----:B------:R-:W-:-:S06]  /*0490*/  UP2UR UR4, UPR, URZ, 0x10 ;  /* 0x00000010ff047883 */ /* 0x000fcc0008000000 */
[----:B------:R-:W-:Y:S01]  /*04a0*/  MOV R92, UR4 ;  /* 0x00000004005c7c02 */ /* 0x000fe20008000f00 */
[----:B------:R-:W-:Y:S06]  /*04b0*/  BRA.U !UP4, `(.L_x_8) ;  /* 0x000000010c207547 */ /* 0x000fec000b800000 */
[----:B------:R-:W-:Y:S01]  /*04c0*/  UISETP.NE.U32.AND UP2, UPT, UR8, URZ, UPT ;  /* 0x000000ff0800728c */ /* 0x000fe2000bf45070 */
[----:B-----5:R-:W-:Y:S01]  /*04d0*/  FSETP.NEU.AND P0, PT, R41, RZ, PT ;  /* 0x000000ff2900720b */ /* 0x020fe20003f0d000 */
[----:B------:R-:W-:Y:S02]  /*04e0*/  USEL UR4, URZ, 0xffffffff, UP1 ;  /* 0xffffffffff047887 */ /* 0x000fe40008800000 */
[----:B------:R-:W-:-:S10]  /*04f0*/  UISETP.NE.AND.EX UP2, UPT, UR9, URZ, UPT, UP2 ;  /* 0x000000ff0900728c */ /* 0x000fd4000bf45320 */
[----:B------:R-:W-:Y:S01]  /*0500*/  VOTEU.ANY UP0, P0 ;  /* 0x0000000000ff7886 */ /* 0x000fe20000000100 */
[----:B------:R-:W-:-:S04]  /*0510*/  @!UP2 USEL UR4, URZ, 0xffffffff, UP0 ;  /* 0xffffffffff04a887 */ /* 0x000fc80008000000 */
[----:B------:R-:W-:-:S04]  /*0520*/  ULOP3.LUT UR4, UR4, 0x1, URZ, 0xc0, !UPT ;  /* 0x0000000104047892 */ /* 0x000fc8000f8ec0ff */
[----:B------:R-:W-:-:S11]  /*0530*/  UISETP.NE.U32.AND UP3, UPT, UR4, 0x1, UPT ;  /* 0x000000010400788c */ /* 0x000fd6000bf65070 */
.L_x_8:
[----:B------:R-:W3:Y:S01]  /*0540*/  SHFL.IDX PT, R0, R87, RZ, 0x1f ;  /* 0x00001fff57007589 */ /* 0x000ee200000e0000 */
[----:B------:R-:W-:Y:S02]  /*0550*/  UISETP.NE.AND UP5, UPT, UR18, 0x2, UPT ;  /* 0x000000021200788c */ /* 0x000fe4000bfa5270 */
[----:B------:R-:W-:Y:S02]  /*0560*/  UISETP.NE.AND UP0, UPT, UR18, 0x2, UPT ;  /* 0x000000021200788c */ /* 0x000fe4000bf05270 */
[----:B------:R-:W-:Y:S02]  /*0570*/  UISETP.NE.OR UP2, UPT, UR26, URZ, UP5 ;  /* 0x000000ff1a00728c */ /* 0x000fe4000af45670 */
[----:B------:R-:W-:-:S04]  /*0580*/  USEL UR54, URZ, 0x1, UP0 ;  /* 0x00000001ff367887 */ /* 0x000fc80008000000 */
[----:B------:R-:W-:Y:S02]  /*0590*/  PLOP3.LUT P3, PT, P1, PT, UP2, 0xae, 0xea ;  /* 0x0000000000ea781c */ /* 0x000fe40000f6f52e */
[----:B---3--:R-:W-:-:S13]  /*05a0*/  ISETP.NE.AND P0, PT, R0, RZ, PT ;  /* 0x000000ff0000720c */ /* 0x008fda0003f05270 */
[----:B------:R-:W-:Y:S05]  /*05b0*/  @P0 BRA `(.L_x_9) ;  /* 0x0000000400d00947 */ /* 0x000fea0003800000 */
[----:B------:R-:W-:Y:S01]  /*05c0*/  ELECT P0, URZ, PT ;  /* 0x0000000000ff782f */ /* 0x000fe20003800000 */
[----:B------:R-:W-:-:S12]  /*05d0*/  BSSY.RECONVERGENT B0, `(.L_x_9) ;  /* 0x0000072000007945 */ /* 0x000fd80003800200 */
[----:B------:R-:W-:Y:S05]  /*05e0*/  @!P0 BRA `(.L_x_10) ;  /* 0x0000000400c08947 */ /* 0x000fea0003800000 */
[----:B------:R-:W-:Y:S01]  /*05f0*/  UMOV UR4, 0x400 ;  /* 0x0000040000047882 */ /* 0x000fe20000000000 */
[----:B------:R-:W-:Y:S01]  /*0600*/  UMOV UR6, 0x1 ;  /* 0x0000000100067882 */ /* 0x000fe20000000000 */
[----:B------:R-:W-:Y:S02]  /*0610*/  ULEA UR4, UR45, UR4, 0x18 ;  /* 0x000000042d047291 */ /* 0x000fe4000f8ec0ff */
[----:B------:R-:W-:-:S04]  /*0620*/  UIADD3 UR6, UPT, UPT, -UR6, 0x100000, URZ ;  /* 0x0010000006067890 */ /* 0x000fc8000fffe1ff */
[----:B------:R-:W-:Y:S02]  /*0630*/  USHF.L.U32 UR7, UR6, 0xb, URZ ;  /* 0x0000000b06077899 */ /* 0x000fe400080006ff */
[----:B------:R-:W-:Y:S01]  /*0640*/  USHF.L.U32 UR6, UR6, 0x1, URZ ;  /* 0x0000000106067899 */ /* 0x000fe200080006ff */
[----:B------:R-:W3:Y:S11]  /*0650*/  FENCE.VIEW.ASYNC.S ;  /* 0x00000000000073c6 */ /* 0x000ef60000000000 */
[----:B---3--:R3:W4:Y:S01]  /*0660*/  SYNCS.EXCH.64 URZ, [UR4], UR6 ;  /* 0x0000000604ff75b2 */ /* 0x0087220008000100 */
[----:B------:R3:W1:Y:S01]  /*0670*/  SYNCS.EXCH.64 URZ, [UR4+0x1a0], UR6 ;  /* 0x0001a00604ff75b2 */ /* 0x0006620008000100 */
        /* <DEDUP_REMOVED lines=101> */
[----:B------:R3:W1:Y:S02]  /*0cd0*/  SYNCS.EXCH.64 URZ, [UR4+0x338], UR6 ;  /* 0x0003380604ff75b2 */ /* 0x0006640008000100 */
[----:B---34-:R-:W-:Y:S01]  /*0ce0*/  NOP ;  /* 0x0000000000007918 */ /* 0x018fe20000000000 */
.L_x_10:
[----:B------:R-:W-:Y:S05]  /*0cf0*/  BSYNC.RECONVERGENT B0 ;  /* 0x0000000000007941 */ /* 0x000fea0003800200 */
.L_x_9:
[----:B------:R-:W3:Y:S01]  /*0d00*/  SHFL.IDX PT, R0, R87, RZ, 0x1f ;  /* 0x00001fff57007589 */ /* 0x000ee200000e0000 */
[----:B------:R-:W-:Y:S01]  /*0d10*/  NOP ;  /* 0x0000000000007918 */ /* 0x000fe20000000000 */
[----:B---3--:R-:W-:-:S13]  /*0d20*/  ISETP.NE.AND P0, PT, R0, 0x1, PT ;  /* 0x000000010000780c */ /* 0x008fda0003f05270 */
[----:B------:R-:W-:Y:S05]  /*0d30*/  @P0 BRA `(.L_x_11) ;  /* 0x0000000000440947 */ /* 0x000fea0003800000 */
[----:B------:R-:W-:Y:S01]  /*0d40*/  UMOV UR4, 0x400 ;  /* 0x0000040000047882 */ /* 0x000fe20000000000 */
[----:B------:R-:W-:Y:S01]  /*0d50*/  UMOV UR8, 0x20 ;  /* 0x0000002000087882 */ /* 0x000fe20000000000 */
[----:B------:R-:W-:Y:S01]  /*0d60*/  UMOV UR6, 0x80 ;  /* 0x0000008000067882 */ /* 0x000fe20000000000 */
[----:B------:R-:W-:Y:S02]  /*0d70*/  ULEA UR4, UR45, UR4, 0x18 ;  /* 0x000000042d047291 */ /* 0x000fe4000f8ec0ff */
[----:B------:R-:W-:-:S04]  /*0d80*/  UIADD3 UR8, UPT, UPT, -UR8, 0x100000, URZ ;  /* 0x0010000008087890 */ /* 0x000fc8000fffe1ff */
[----:B------:R-:W-:Y:S02]  /*0d90*/  USHF.L.U32 UR9, UR8, 0xb, URZ ;  /* 0x0000000b08097899 */ /* 0x000fe400080006ff */
[----:B------:R-:W-:Y:S02]  /*0da0*/  USHF.L.U32 UR8, UR8, 0x1, URZ ;  /* 0x0000000108087899 */ /* 0x000fe400080006ff */
[----:B------:R-:W-:-:S04]  /*0db0*/  UIADD3 UR6, UPT, UPT, -UR6, 0x100000, URZ ;  /* 0x0010000006067890 */ /* 0x000fc8000fffe1ff */
[----:B------:R-:W-:Y:S02]  /*0dc0*/  USHF.L.U32 UR7, UR6, 0xb, URZ ;  /* 0x0000000b06077899 */ /* 0x000fe400080006ff */
[----:B------:R-:W-:Y:S01]  /*0dd0*/  USHF.L.U32 UR6, UR6, 0x1, URZ ;  /* 0x0000000106067899 */ /* 0x000fe200080006ff */
[----:B------:R-:W-:Y:S01]  /*0de0*/  ELECT P0, URZ, PT ;  /* 0x0000000000ff782f */ /* 0x000fe20003800000 */
[----:B------:R-:W3:Y:S02]  /*0df0*/  FENCE.VIEW.ASYNC.S ;  /* 0x00000000000073c6 */ /* 0x000ee40000000000 */
[----:B---3--:R3:W4:Y:S08]  /*0e00*/  SYNCS.EXCH.64 URZ, [UR4+0x340], UR8 ;  /* 0x0003400804ff75b2 */ /* 0x0087300008000100 */
[----:B------:R3:W1:Y:S01]  /*0e10*/  SYNCS.EXCH.64 URZ, [UR4+0x350], UR6 ;  /* 0x0003500604ff75b2 */ /* 0x0006620008000100 */
[----:B------:R3:W1:Y:S01]  /*0e20*/  SYNCS.EXCH.64 URZ, [UR4+0x348], UR8 ;  /* 0x0003480804ff75b2 */ /* 0x0006620008000100 */
[----:B------:R3:W1:Y:S01]  /*0e30*/  SYNCS.EXCH.64 URZ, [UR4+0x358], UR6 ;  /* 0x0003580604ff75b2 */ /* 0x0006620008000100 */
[----:B------:R-:W-:Y:S01]  /*0e40*/  NOP ;  /* 0x0000000000007918 */ /* 0x000fe20000000000 */
.L_x_11:
[----:B------:R-:W2:Y:S01]  /*0e50*/  SHFL.IDX PT, R0, R87, RZ, 0x1f ;  /* 0x00001fff57007589 */ /* 0x000ea200000e0000 */
[----:B------:R-:W-:Y:S01]  /*0e60*/  NOP ;  /* 0x0000000000007918 */ /* 0x000fe20000000000 */
[----:B--2---:R-:W-:-:S13]  /*0e70*/  ISETP.NE.AND P0, PT, R0, 0x3, PT ;  /* 0x000000030000780c */ /* 0x004fda0003f05270 */
[----:B------:R-:W-:Y:S05]  /*0e80*/  @P0 BRA `(.L_x_12) ;  /* 0x00000000002c0947 */ /* 0x000fea0003800000 */
[----:B---3--:R-:W-:Y:S01]  /*0e90*/  UMOV UR4, 0x400 ;  /* 0x0000040000047882 */ /* 0x008fe20000000000 */
[----:B------:R-:W-:Y:S01]  /*0ea0*/  UMOV UR6, 0x20 ;  /* 0x0000002000067882 */ /* 0x000fe20000000000 */
[----:B------:R-:W-:Y:S02]  /*0eb0*/  ULEA UR4, UR45, UR4, 0x18 ;  /* 0x000000042d047291 */ /* 0x000fe4000f8ec0ff */
[----:B------:R-:W-:-:S04]  /*0ec0*/  UIADD3 UR6, UPT, UPT, -UR6, 0x100000, URZ ;  /* 0x0010000006067890 */ /* 0x000fc8000fffe1ff */
[----:B------:R-:W-:Y:S02]  /*0ed0*/  USHF.L.U32 UR7, UR6, 0xb, URZ ;  /* 0x0000000b06077899 */ /* 0x000fe400080006ff */
[----:B------:R-:W-:Y:S01]  /*0ee0*/  USHF.L.U32 UR6, UR6, 0x1, URZ ;  /* 0x0000000106067899 */ /* 0x000fe200080006ff */
[----:B------:R-:W-:Y:S01]  /*0ef0*/  ELECT P0, URZ, PT ;  /* 0x0000000000ff782f */ /* 0x000fe20003800000 */
[----:B------:R-:W2:Y:S10]  /*0f00*/  FENCE.VIEW.ASYNC.S ;  /* 0x00000000000073c6 */ /* 0x000eb40000000000 */
[----:B--2---:R2:W3:Y:S01]  /*0f10*/  SYNCS.EXCH.64 URZ, [UR4+0x360], UR6 ;  /* 0x0003600604ff75b2 */ /* 0x0044e20008000100 */
[----:B------:R2:W1:Y:S01]  /*0f20*/  SYNCS.EXCH.64 URZ, [UR4+0x368], UR6 ;  /* 0x0003680604ff75b2 */ /* 0x0004620008000100 */
[----:B------:R-:W-:Y:S01]  /*0f30*/  NOP ;  /* 0x0000000000007918 */ /* 0x000fe20000000000 */
.L_x_12:
[----:B------:R-:W4:Y:S01]  /*0f40*/  SHFL.IDX PT, R0, R87, RZ, 0x1f ;  /* 0x00001fff57007589 */ /* 0x000f2200000e0000 */
[----:B------:R-:W-:Y:S01]  /*0f50*/  NOP ;  /* 0x0000000000007918 */ /* 0x000fe20000000000 */
[----:B----4-:R-:W-:-:S13]  /*0f60*/  ISETP.NE.AND P0, PT, R0, 0x4, PT ;  /* 0x000000040000780c */ /* 0x010fda0003f05270 */
[----:B------:R-:W-:Y:S05]  /*0f70*/  @P0 BRA `(.L_x_13) ;  /* 0x0000000000400947 */ /* 0x000fea0003800000 */
[----:B--23--:R-:W-:Y:S01]  /*0f80*/  UMOV UR4, 0x1e0 ;  /* 0x000001e000047882 */ /* 0x00cfe20000000000 */
[----:B------:R-:W-:Y:S01]  /*0f90*/  UMOV UR6, 0x400 ;  /* 0x0000040000067882 */ /* 0x000fe20000000000 */
[----:B------:R-:W-:Y:S01]  /*0fa0*/  USEL UR4, UR4, 0x1a0, UP3 ;  /* 0x000001a004047887 */ /* 0x000fe20009800000 */
        /* <DEDUP_REMOVED lines=9> */
[----:B------:R-:W2:Y:S02]  /*1040*/  FENCE.VIEW.ASYNC.S ;  /* 0x00000000000073c6 */ /* 0x000ea40000000000 */
[----:B--2---:R4:W2:Y:S08]  /*1050*/  SYNCS.EXCH.64 URZ, [UR6+0x370], UR8 ;  /* 0x0003700806ff75b2 */ /* 0x0048b00008000100 */
[----:B------:R4:W3:Y:S02]  /*1060*/  SYNCS.EXCH.64 URZ, [UR6+0x378], UR4 ;  /* 0x0003780406ff75b2 */ /* 0x0008e40008000100 */
[----:B----4-:R-:W-:Y:S01]  /*1070*/  NOP ;  /* 0x0000000000007918 */ /* 0x010fe20000000000 */
.L_x_13:
[----:B------:R-:W4:Y:S01]  /*1080*/  SHFL.IDX PT, R0, R87, RZ, 0x1f ;  /* 0x00001fff57007589 */ /* 0x000f2200000e0000 */
[----:B------:R-:W-:Y:S01]  /*1090*/  ISETP.NE.OR P1, PT, RZ, UR18, !P1 ;  /* 0x00000012ff007c0c */ /* 0x000fe2000cf25670 */
[----:B------:R-:W-:Y:S01]  /*10a0*/  NOP ;  /* 0x0000000000007918 */ /* 0x000fe20000000000 */
[----:B----4-:R-:W-:-:S13]  /*10b0*/  ISETP.NE.AND P0, PT, R0, 0x5, PT ;  /* 0x000000050000780c */ /* 0x010fda0003f05270 */
[----:B------:R-:W-:Y:S05]  /*10c0*/  @P0 BRA `(.L_x_14) ;  /* 0x0000000000440947 */ /* 0x000fea0003800000 */
[----:B--23--:R-:W-:Y:S01]  /*10d0*/  UMOV UR4, 0x400 ;  /* 0x0000040000047882 */ /* 0x00cfe20000000000 */
        /* <DEDUP_REMOVED lines=12> */
[----:B------:R4:W3:Y:S01]  /*11a0*/  SYNCS.EXCH.64 URZ, [UR4+0x390], UR8 ;  /* 0x0003900804ff75b2 */ /* 0x0008e20008000100 */
[----:B------:R4:W1:Y:S01]  /*11b0*/  SYNCS.EXCH.64 URZ, [UR4+0x388], UR6 ;  /* 0x0003880604ff75b2 */ /* 0x0008620008000100 */
[----:B------:R4:W1:Y:S02]  /*11c0*/  SYNCS.EXCH.64 URZ, [UR4+0x398], UR8 ;  /* 0x0003980804ff75b2 */ /* 0x0008640008000100 */
[----:B----4-:R-:W-:Y:S01]  /*11d0*/  NOP ;  /* 0x0000000000007918 */ /* 0x010fe20000000000 */
.L_x_14:
[----:B------:R-:W-:Y:S01]  /*11e0*/  VOTEU.ALL UP0, P1 ;  /* 0x0000000000ff7886 */ /* 0x000fe20000800000 */
[----:B--23--:R-:W-:Y:S01]  /*11f0*/  UMOV UR4, 0x20 ;  /* 0x0000002000047882 */ /* 0x00cfe20000000000 */
[----:B------:R-:W2:Y:S01]  /*1200*/  LDCU UR7, c[0x0][0x36c] ;  /* 0x00006d80ff0777ac */ /* 0x000ea20008000800 */
[----:B------:R-:W-:Y:S01]  /*1210*/  NOP ;  /* 0x0000000000007918 */ /* 0x000fe20000000000 */
[----:B-1----:R-:W-:Y:S01]  /*1220*/  LOP3.LUT R3, R99, 0x1f, RZ, 0xc0, !PT ;  /* 0x0000001f63037812 */ /* 0x002fe200078ec0ff */
[----:B------:R-:W-:Y:S01]  /*1230*/  @!UP0 UMOV UR6, 0x400 ;  /* 0x0000040000068882 */ /* 0x000fe20000000000 */
[----:B------:R-:W-:-:S04]  /*1240*/  @!UP0 UIADD3 UR4, UPT, UPT, -UR4, 0x100000, URZ ;  /* 0x0010000004048890 */ /* 0x000fc8000fffe1ff */
[----:B------:R-:W-:Y:S02]  /*1250*/  @!UP0 USHF.L.U32 UR5, UR4, 0xb, URZ ;  /* 0x0000000b04058899 */ /* 0x000fe400080006ff */
[----:B------:R-:W-:Y:S02]  /*1260*/  @!UP0 USHF.L.U32 UR4, UR4, 0x1, URZ ;  /* 0x0000000104048899 */ /* 0x000fe400080006ff */
[----:B------:R-:W-:Y:S01]  /*1270*/  @!UP0 ULEA UR6, UR45, UR6, 0x18 ;  /* 0x000000062d068291 */ /* 0x000fe2000f8ec0ff */
[----:B------:R-:W-:Y:S01]  /*1280*/  VOTEU.ALL UP0, P1 ;  /* 0x0000000000ff7886 */ /* 0x000fe20000800000 */
[----:B------:R-:W-:Y:S02]  /*1290*/  UISETP.NE.AND UP4, UPT, UR18, URZ, UPT ;  /* 0x000000ff1200728c */ /* 0x000fe4000bf85270 */
[----:B--2---:R-:W-:Y:S01]  /*12a0*/  UISETP.EQ.U32.AND UP6, UPT, UR7, 0x1, UPT ;  /* 0x000000010700788c */ /* 0x004fe2000bfc2070 */
[----:B------:R-:W1:Y:S07]  /*12b0*/  FENCE.VIEW.ASYNC.S ;  /* 0x00000000000073c6 */ /* 0x000e6e0000000000 */
[----:B-1----:R1:W2:Y:S01]  /*12c0*/  @!UP0 SYNCS.EXCH.64 URZ, [UR6+0x3a0], UR4 ;  /* 0x0003a00406ff85b2 */ /* 0x0022a20008000100 */
[----:B------:R-:W-:Y:S05]  /*12d0*/  BRA.U !UP6, `(.L_x_15) ;  /* 0x000000010e087547 */ /* 0x000fea000b800000 */
[----:B--2---:R-:W-:Y:S01]  /*12e0*/  UCGABAR_ARV ;  /* 0x00000000000079c7 */ /* 0x004fe20008000000 */
[----:B------:R-:W-:Y:S05]  /*12f0*/  BRA `(.L_x_16) ;  /* 0x0000000000047947 */ /* 0x000fea0003800000 */
.L_x_15:
[----:B--2---:R-:W-:Y:S01]  /*1300*/  NOP ;  /* 0x0000000000007918 */ /* 0x004fe20000000000 */
.L_x_16:
[----:B------:R-:W2:Y:S01]  /*1310*/  S2UR UR21, SR_CTAID.X ;  /* 0x00000000001579c3 */ /* 0x000ea20000002500 */
[----:B------:R-:W-:-:S05]  /*1320*/  CS2R.32 R91, SR_CgaSize ;  /* 0x00000000005b7805 */ /* 0x000fca0000008a00 */
[----:B------:R-:W-:-:S05]  /*1330*/  IMAD R91, R91, -0xa0, RZ ;  /* 0xffffff605b5b7824 */ /* 0x000fca00078e02ff */
[----:B-1----:R-:W-:-:S14]  /*1340*/  R2UR UR5, R91 ;  /* 0x000000005b0572ca */ /* 0x002fdc00000e0000 */
[----:B------:R-:W1:Y:S01]  /*1350*/  LDCU UR5, c[0x0][UR5+0x2b0] ;  /* 0x00005600050577ac */ /* 0x000e620008000800 */
[----:B------:R-:W-:-:S05]  /*1360*/  CS2R.32 R91, SR_CgaSize ;  /* 0x00000000005b7805 */ /* 0x000fca0000008a00 */
[----:B------:R-:W-:-:S05]  /*1370*/  IMAD R91, R91, -0xa0, RZ ;  /* 0xffffff605b5b7824 */ /* 0x000fca00078e02ff */
[----:B------:R-:W-:-:S14]  /*1380*/  R2UR UR4, R91 ;  /* 0x000000005b0472ca */ /* 0x000fdc00000e0000 */
[----:B------:R-:W3:Y:S01]  /*1390*/  LDCU UR4, c[0x0][UR4+0x2b4] ;  /* 0x00005680040477ac */ /* 0x000ee20008000800 */
[----:B------:R-:W4:Y:S01]  /*13a0*/  S2UR UR20, SR_CTAID.Y ;  /* 0x00000000001479c3 */ /* 0x000f220000002600 */
[----:B------:R-:W-:-:S05]  /*13b0*/  CS2R.32 R91, SR_CgaSize ;  /* 0x00000000005b7805 */ /* 0x000fca0000008a00 */
[----:B------:R-:W-:-:S05]  /*13c0*/  IMAD R91, R91, -0xa0, RZ ;  /* 0xffffff605b5b7824 */ /* 0x000fca00078e02ff */
[----:B------:R-:W-:-:S14]  /*13d0*/  R2UR UR7, R91 ;  /* 0x000000005b0772ca */ /* 0x000fdc00000e0000 */
[----:B------:R-:W3:Y:S01]  /*13e0*/  LDCU UR7, c[0x0][UR7+0x2a0] ;  /* 0x00005400070777ac */ /* 0x000ee20008000800 */
[----:B------:R-:W-:-:S05]  /*13f0*/  CS2R.32 R91, SR_CgaSize ;  /* 0x00000000005b7805 */ /* 0x000fca0000008a00 */
[----:B------:R-:W-:-:S05]  /*1400*/  IMAD R91, R91, -0xa0, RZ ;  /* 0xffffff605b5b7824 */ /* 0x000fca00078e02ff */
[----:B------:R-:W-:-:S14]  /*1410*/  R2UR UR8, R91 ;  /* 0x000000005b0872ca */ /* 0x000fdc00000e0000 */
[----:B------:R-:W3:Y:S01]  /*1420*/  LDCU UR8, c[0x0][UR8+0x2a4] ;  /* 0x00005480080877ac */ /* 0x000ee20008000800 */
[----:B------:R-:W3:Y:S01]  /*1430*/  LDCU UR19, c[0x0][0xb24] ;  /* 0x00016480ff1377ac */ /* 0x000ee20008000800 */
[----:B------:R-:W3:Y:S01]  /*1440*/  LDCU UR39, c[0x0][0xb24] ;  /* 0x00016480ff2777ac */ /* 0x000ee20008000800 */
[----:B--2---:R-:W-:Y:S01]  /*1450*/  I2FP.F32.U32 R2, UR21 ;  /* 0x0000001500027c45 */ /* 0x004fe20008201000 */
[----:B------:R-:W2:Y:S04]  /*1460*/  LDCU UR24, c[0x0][0xb30] ;  /* 0x00016600ff1877ac */ /* 0x000ea80008000800 */
[----:B-1----:R-:W-:Y:S01]  /*1470*/  FMUL R2, R2, UR5 ;  /* 0x0000000502027c20 */ /* 0x002fe20008400000 */
[----:B----4-:R-:W-:-:S05]  /*1480*/  I2FP.F32.U32 R0, UR20 ;  /* 0x0000001400007c45 */ /* 0x010fca0008201000 */
[----:B------:R-:W1:Y:S01]  /*1490*/  F2I.U32.TRUNC.NTZ R2, R2 ;  /* 0x0000000200027305 */ /* 0x000e62000020f000 */
[----:B---3--:R-:W-:-:S07]  /*14a0*/  FMUL R0, R0, UR4 ;  /* 0x0000000400007c20 */ /* 0x008fce0008400000 */
[----:B------:R-:W3:Y:S01]  /*14b0*/  F2I.U32.TRUNC.NTZ R0, R0 ;  /* 0x0000000000007305 */ /* 0x000ee2000020f000 */
[----:B-1----:R-:W-:Y:S02]  /*14c0*/  R2UR UR4, R2 ;  /* 0x00000000020472ca */ /* 0x002fe400000e0000 */
[----:B------:R-:W-:Y:S02]  /*14d0*/  PRMT R2, RZ, 0x7610, R2 ;  /* 0x00007610ff027816 */ /* 0x000fe40000000002 */
[----:B---3--:R-:W-:Y:S02]  /*14e0*/  R2UR UR6, R0 ;  /* 0x00000000000672ca */ /* 0x008fe400000e0000 */
[----:B------:R-:W-:-:S07]  /*14f0*/  PRMT R0, RZ, 0x7610, R0 ;  /* 0x00007610ff007816 */ /* 0x000fce0000000000 */
[----:B------:R-:W-:-:S04]  /*1500*/  UIADD3 UR5, UPT, UPT, -UR4, URZ, URZ ;  /* 0x000000ff04057290 */ /* 0x000fc8000fffe1ff */
[----:B------:R-:W-:Y:S02]  /*1510*/  UIMAD UR5, UR7, UR5, UR21 ;  /* 0x00000005070572a4 */ /* 0x000fe4000f8e0215 */
[----:B------:R-:W-:-:S04]  /*1520*/  UIADD3 UR4, UPT, UPT, -UR6, URZ, URZ ;  /* 0x000000ff06047290 */ /* 0x000fc8000fffe1ff */
[----:B------:R-:W-:Y:S01]  /*1530*/  IMAD.U32 R91, RZ, RZ, UR5 ;  /* 0x00000005ff5b7e24 */ /* 0x000fe2000f8e00ff */
[----:B------:R-:W-:-:S06]  /*1540*/  UIMAD UR4, UR8, UR4, UR20 ;  /* 0x00000004080472a4 */ /* 0x000fcc000f8e0214 */
[----:B------:R-:W-:Y:S01]  /*1550*/  IMAD.U32 R90, RZ, RZ, UR4 ;  /* 0x00000004ff5a7e24 */ /* 0x000fe2000f8e00ff */
[----:B--2---:R-:W-:Y:S06]  /*1560*/  BRA.U UP4, `(.L_x_17) ;  /* 0x0000000104307547 */ /* 0x004fec000b800000 */
[----:B------:R-:W-:Y:S01]  /*1570*/  R2UR UR5, R90 ;  /* 0x000000005a0572ca */ /* 0x000fe200000e0000 */
[----:B------:R-:W-:Y:S01]  /*1580*/  UMOV UR7, 0x3 ;  /* 0x0000000300077882 */ /* 0x000fe20000000000 */
[----:B------:R-:W-:-:S11]  /*1590*/  R2UR UR4, R91 ;  /* 0x000000005b0472ca */ /* 0x000fd600000e0000 */
[----:B------:R-:W-:-:S04]  /*15a0*/  UISETP.NE.AND UP0, UPT, UR5, URZ, UPT ;  /* 0x000000ff0500728c */ /* 0x000fc8000bf05270 */
[----:B------:R-:W-:Y:S02]  /*15b0*/  UISETP.LT.U32.OR UP0, UPT, UR4, 0x2, !UP0 ;  /* 0x000000020400788c */ /* 0x000fe4000c701470 */
[----:B------:R-:W-:Y:S02]  /*15c0*/  ULOP3.LUT UR4, UR4, 0xfffffffe, URZ, 0xc0, !UPT ;  /* 0xfffffffe04047892 */ /* 0x000fe4000f8ec0ff */
[----:B------:R-:W-:Y:S02]  /*15d0*/  USEL UR6, URZ, 0x1, !UP0 ;  /* 0x00000001ff067887 */ /* 0x000fe4000c000000 */
[----:B------:R-:W-:Y:S02]  /*15e0*/  USEL UR5, URZ, 0x2, !UP0 ;  /* 0x00000002ff057887 */ /* 0x000fe4000c000000 */
[----:B------:R-:W-:Y:S02]  /*15f0*/  USHF.L.U32 UR4, UR7, UR4, URZ ;  /* 0x0000000407047299 */ /* 0x000fe400080006ff */
[----:B------:R-:W-:-:S04]  /*1600*/  UIADD3 UR5, UPT, UPT, UR6, UR5, URZ ;  /* 0x0000000506057290 */ /* 0x000fc8000fffe0ff */
[----:B------:R-:W-:Y:S02]  /*1610*/  IMAD.U32 R0, RZ, RZ, UR4 ;  /* 0x00000004ff007e24 */ /* 0x000fe4000f8e00ff */
[----:B------:R-:W-:-:S07]  /*1620*/  IMAD.U32 R2, RZ, RZ, UR5 ;  /* 0x00000005ff027e24 */ /* 0x000fce000f8e00ff */
.L_x_17:
[----:B------:R-:W1:Y:S01]  /*1630*/  S2UR UR47, SR_CTAID.Z ;  /* 0x00000000002f79c3 */ /* 0x000e620000002700 */
[----:B------:R-:W-:Y:S01]  /*1640*/  UISETP.GE.AND UP0, UPT, UR19, 0x1, UPT ;  /* 0x000000011300788c */ /* 0x000fe2000bf06270 */
[----:B------:R-:W-:-:S08]  /*1650*/  UMOV UR46, UR21 ;  /* 0x00000015002e7c82 */ /* 0x000fd00008000000 */
[----:B------:R-:W-:Y:S05]  /*1660*/  BRA.U !UP0, `(.L_x_18) ;  /* 0x0000000108d47547 */ /* 0x000fea000b800000 */
[----:B------:R-:W2:Y:S01]  /*1670*/  LDCU.128 UR12, c[0x0][0xb10] ;  /* 0x00016200ff0c77ac */ /* 0x000ea20008000c00 */
[----:B------:R-:W3:Y:S01]  /*1680*/  LDCU UR22, c[0x0][0xb0c] ;  /* 0x00016180ff1677ac */ /* 0x000ee20008000800 */
[----:B------:R-:W4:Y:S01]  /*1690*/  LDCU UR6, c[0x0][0x370] ;  /* 0x00006e00ff0677ac */ /* 0x000f220008000800 */
[----:B------:R-:W1:Y:S01]  /*16a0*/  LDCU UR7, c[0x0][0x374] ;  /* 0x00006e80ff0777ac */ /* 0x000e620008000800 */
[----:B------:R-:W1:Y:S01]  /*16b0*/  LDCU UR23, c[0x0][0xb20] ;  /* 0x00016400ff1777ac */ /* 0x000e620008000800 */
[----:B--2---:R-:W-:Y:S02]  /*16c0*/  UIMAD.WIDE.U32 UR4, UR21, UR12, URZ ;  /* 0x0000000c150472a5 */ /* 0x004fe4000f8e00ff */
[----:B---3--:R-:W-:Y:S01]  /*16d0*/  UISETP.NE.AND UP0, UPT, UR22, 0x1, UPT ;  /* 0x000000011600788c */ /* 0x008fe2000bf05270 */
[----:B------:R-:W2:Y:S01]  /*16e0*/  LDCU.64 UR8, c[0x0][0xb28] ;  /* 0x00016500ff0877ac */ /* 0x000ea20008000a00 */
[----:B----4-:R-:W-:-:S03]  /*16f0*/  UIMAD.WIDE.U32 UR10, UR6, UR12, URZ ;  /* 0x0000000c060a72a5 */ /* 0x010fc6000f8e00ff */
[----:B------:R-:W-:Y:S01]  /*1700*/  UMOV UR4, UR5 ;  /* 0x0000000500047c82 */ /* 0x000fe20008000000 */
[----:B------:R-:W-:Y:S02]  /*1710*/  UISETP.NE.AND UP2, UPT, UR19, 0x1, UPT ;  /* 0x000000011300788c */ /* 0x000fe4000bf45270 */
[----:B------:R-:W-:Y:S01]  /*1720*/  USHF.R.U32.HI UR4, URZ, UR13, UR4 ;  /* 0x0000000dff047299 */ /* 0x000fe20008011604 */
[----:B------:R-:W-:Y:S01]  /*1730*/  UMOV UR10, UR11 ;  /* 0x0000000b000a7c82 */ /* 0x000fe20008000000 */
[----:B------:R-:W-:Y:S02]  /*1740*/  UIMAD.WIDE.U32 UR16, UR20, UR15, URZ ;  /* 0x0000000f141072a5 */ /* 0x000fe4000f8e00ff */
[----:B------:R-:W-:Y:S02]  /*1750*/  USEL UR5, UR21, UR4, !UP0 ;  /* 0x0000000415057287 */ /* 0x000fe4000c000000 */
[----:B------:R-:W-:Y:S02]  /*1760*/  @UP0 USHF.R.U32.HI UR6, URZ, UR13, UR10 ;  /* 0x0000000dff060299 */ /* 0x000fe4000801160a */
[----:B------:R-:W-:-:S02]  /*1770*/  UISETP.NE.AND UP0, UPT, UR14, 0x1, UPT ;  /* 0x000000010e00788c */ /* 0x000fc4000bf05270 */
[----:B-1----:R-:W-:Y:S02]  /*1780*/  UIMAD.WIDE.U32 UR10, UR7, UR15, URZ ;  /* 0x0000000f070a72a5 */ /* 0x002fe4000f8e00ff */
[----:B--2---:R-:W-:Y:S01]  /*1790*/  UIMAD.WIDE.U32 UR12, UR6, UR8, URZ ;  /* 0x00000008060c72a5 */ /* 0x004fe2000f8e00ff */
[----:B------:R-:W-:Y:S01]  /*17a0*/  UMOV UR4, UR17 ;  /* 0x0000001100047c82 */ /* 0x000fe20008000000 */
[----:B------:R-:W-:-:S03]  /*17b0*/  UIADD3 UR46, UPT, UPT, -UR5, URZ, URZ ;  /* 0x000000ff052e7290 */ /* 0x000fc6000fffe1ff */
[----:B------:R-:W-:Y:S01]  /*17c0*/  UMOV UR10, UR11 ;  /* 0x0000000b000a7c82 */ /* 0x000fe20008000000 */
[----:B------:R-:W-:Y:S02]  /*17d0*/  USHF.R.U32.HI UR4, URZ, UR23, UR4 ;  /* 0x00000017ff047299 */ /* 0x000fe40008011604 */
[----:B------:R-:W-:Y:S01]  /*17e0*/  @UP0 USHF.R.U32.HI UR7, URZ, UR23, UR10 ;  /* 0x00000017ff070299 */ /* 0x000fe2000801160a */
[----:B------:R-:W-:Y:S01]  /*17f0*/  UMOV UR12, UR13 ;  /* 0x0000000d000c7c82 */ /* 0x000fe20008000000 */
[----:B------:R-:W-:Y:S02]  /*1800*/  USEL UR4, UR20, UR4, !UP0 ;  /* 0x0000000414047287 */ /* 0x000fe4000c000000 */
[----:B------:R-:W-:Y:S02]  /*1810*/  UIMAD.WIDE.U32 UR10, UR7, UR8, URZ ;  /* 0x00000008070a72a5 */ /* 0x000fe4000f8e00ff */
[----:B------:R-:W-:Y:S02]  /*1820*/  @UP2 USHF.R.U32.HI UR6, URZ, UR9, UR12 ;  /* 0x00000009ff062299 */ /* 0x000fe4000801160c */
[----:B------:R-:W-:-:S02]  /*1830*/  UIMAD.WIDE.U32 UR12, UR4, UR8, URZ ;  /* 0x00000008040c72a5 */ /* 0x000fc4000f8e00ff */
[----:B------:R-:W-:Y:S01]  /*1840*/  UIMAD UR46, UR22, UR46, UR21 ;  /* 0x0000002e162e72a4 */ /* 0x000fe2000f8e0215 */
[----:B------:R-:W-:Y:S02]  /*1850*/  UMOV UR10, UR11 ;  /* 0x0000000b000a7c82 */ /* 0x000fe40008000000 */
[----:B------:R-:W-:Y:S02]  /*1860*/  @UP2 USHF.R.U32.HI UR7, URZ, UR9, UR10 ;  /* 0x00000009ff072299 */ /* 0x000fe4000801160a */
[----:B------:R-:W-:Y:S02]  /*1870*/  UIMAD UR10, UR6, UR19, URZ ;  /* 0x00000013060a72a4 */ /* 0x000fe4000f8e02ff */
[----:B------:R-:W-:-:S04]  /*1880*/  UIMAD UR7, UR7, UR19, URZ ;  /* 0x00000013070772a4 */ /* 0x000fc8000f8e02ff */
[----:B------:R-:W-:-:S03]  /*1890*/  UISETP.GE.AND UP0, UPT, UR4, UR7, UPT ;  /* 0x000000070400728c */ /* 0x000fc6000bf06270 */
[----:B------:R-:W-:Y:S01]  /*18a0*/  UMOV UR7, UR13 ;  /* 0x0000000d00077c82 */ /* 0x000fe20008000000 */
[----:B------:R-:W-:Y:S02]  /*18b0*/  UISETP.GE.OR UP0, UPT, UR5, UR10, UP0 ;  /* 0x0000000a0500728c */ /* 0x000fe40008706670 */
[----:B------:R-:W-:Y:S02]  /*18c0*/  UIMAD.WIDE.U32 UR10, UR5, UR8, URZ ;  /* 0x00000008050a72a5 */ /* 0x000fe4000f8e00ff */
[----:B------:R-:W-:Y:S02]  /*18d0*/  USHF.R.U32.HI UR7, URZ, UR9, UR7 ;  /* 0x00000009ff077299 */ /* 0x000fe40008011607 */
[----:B------:R-:W-:Y:S02]  /*18e0*/  UIADD3 UR10, UPT, UPT, -UR4, URZ, URZ ;  /* 0x000000ff040a7290 */ /* 0x000fe4000fffe1ff */
[----:B------:R-:W-:Y:S02]  /*18f0*/  USEL UR7, UR4, UR7, !UP2 ;  /* 0x0000000704077287 */ /* 0x000fe4000d000000 */
[----:B------:R-:W-:Y:S01]  /*1900*/  UIMAD UR10, UR14, UR10, UR20 ;  /* 0x0000000a0e0a72a4 */ /* 0x000fe2000f8e0214 */
[----:B------:R-:W-:-:S02]  /*1910*/  @!UP0 UMOV UR8, UR11 ;  /* 0x0000000b00088c82 */ /* 0x000fc40008000000 */
[----:B------:R-:W-:Y:S02]  /*1920*/  @!UP0 USHF.R.U32.HI UR8, URZ, UR9, UR8 ;  /* 0x00000009ff088299 */ /* 0x000fe40008011608 */
[----:B------:R-:W-:Y:S02]  /*1930*/  UIADD3 UR9, UPT, UPT, -UR7, URZ, URZ ;  /* 0x000000ff07097290 */ /* 0x000fe4000fffe1ff */
[----:B------:R-:W-:Y:S02]  /*1940*/  @!UP0 USEL UR8, UR5, UR8, !UP2 ;  /* 0x0000000805088287 */ /* 0x000fe4000d000000 */
[----:B------:R-:W-:Y:S02]  /*1950*/  UIMAD UR9, UR19, UR9, UR4 ;  /* 0x00000009130972a4 */ /* 0x000fe4000f8e0204 */
[----:B------:R-:W-:Y:S02]  /*1960*/  @!UP0 UIADD3 UR7, UPT, UPT, UR7, -UR8, URZ ;  /* 0x8000000807078290 */ /* 0x000fe4000fffe0ff */
[----:B------:R-:W-:-:S02]  /*1970*/  @!UP0 UIMAD UR6, UR9, UR6, UR8 ;  /* 0x00000006090682a4 */ /* 0x000fc4000f8e0208 */
[----:B------:R-:W-:-:S04]  /*1980*/  @!UP0 UIMAD UR4, UR7, UR19, UR5 ;  /* 0x00000013070482a4 */ /* 0x000fc8000f8e0205 */
[----:B------:R-:W-:Y:S01]  /*1990*/  UIMAD UR20, UR4, UR14, UR10 ;  /* 0x0000000e041472a4 */ /* 0x000fe2000f8e020a */
[----:B------:R-:W-:Y:S02]  /*19a0*/  @!UP0 UMOV UR5, UR6 ;  /* 0x0000000600058c82 */ /* 0x000fe40008000000 */
[----:B------:R-:W-:-:S12]  /*19b0*/  UIMAD UR46, UR5, UR22, UR46 ;  /* 0x00000016052e72a4 */ /* 0x000fd8000f8e022e */
.L_x_18:
[----:B------:R-:W-:-:S09]  /*19c0*/  UISETP.NE.AND UP0, UPT, UR24, 0x1, UPT ;  /* 0x000000011800788c */ /* 0x000fd2000bf05270 */
[----:B------:R-:W-:Y:S05]  /*19d0*/  BRA.U UP0, `(.L_x_19) ;  /* 0x0000000100407547 */ /* 0x000fea000b800000 */
[----:B------:R-:W2:Y:S01]  /*19e0*/  LDCU.128 UR8, c[0x0][0xb10] ;  /* 0x00016200ff0877ac */ /* 0x000ea20008000c00 */
[----:B------:R-:W3:Y:S01]  /*19f0*/  LDCU UR12, c[0x0][0xb0c] ;  /* 0x00016180ff0c77ac */ /* 0x000ee20008000800 */
[----:B------:R-:W4:Y:S01]  /*1a00*/  LDCU UR13, c[0x0][0xb20] ;  /* 0x00016400ff0d77ac */ /* 0x000f220008000800 */
[----:B--2---:R-:W-:Y:S02]  /*1a10*/  UIMAD.WIDE.U32 UR4, UR46, UR8, URZ ;  /* 0x000000082e0472a5 */ /* 0x004fe4000f8e00ff */
[----:B------:R-:W-:Y:S02]  /*1a20*/  UIMAD.WIDE.U32 UR6, UR20, UR11, URZ ;  /* 0x0000000b140672a5 */ /* 0x000fe4000f8e00ff */
[----:B---3--:R-:W-:Y:S02]  /*1a30*/  UISETP.NE.AND UP0, UPT, UR12, 0x1, UPT ;  /* 0x000000010c00788c */ /* 0x008fe4000bf05270 */
[----:B------:R-:W-:-:S03]  /*1a40*/  USHF.R.U32.HI UR5, URZ, UR9, UR5 ;  /* 0x00000009ff057299 */ /* 0x000fc60008011605 */
[----:B------:R-:W-:Y:S01]  /*1a50*/  UMOV UR4, UR7 ;  /* 0x0000000700047c82 */ /* 0x000fe20008000000 */
[----:B------:R-:W-:Y:S02]  /*1a60*/  USEL UR5, UR46, UR5, !UP0 ;  /* 0x000000052e057287 */ /* 0x000fe4000c000000 */
[----:B------:R-:W-:Y:S02]  /*1a70*/  UISETP.NE.AND UP0, UPT, UR10, 0x1, UPT ;  /* 0x000000010a00788c */ /* 0x000fe4000bf05270 */
[----:B----4-:R-:W-:-:S04]  /*1a80*/  USHF.R.U32.HI UR4, URZ, UR13, UR4 ;  /* 0x0000000dff047299 */ /* 0x010fc80008011604 */
[----:B------:R-:W-:-:S04]  /*1a90*/  USEL UR4, UR20, UR4, !UP0 ;  /* 0x0000000414047287 */ /* 0x000fc8000c000000 */
[----:B------:R-:W-:Y:S02]  /*1aa0*/  UIADD3 UR6, UPT, UPT, -UR4, UR5, URZ ;  /* 0x0000000504067290 */ /* 0x000fe4000fffe1ff */
[----:B------:R-:W-:Y:S02]  /*1ab0*/  UIADD3 UR4, UPT, UPT, UR4, -UR5, URZ ;  /* 0x8000000504047290 */ /* 0x000fe4000fffe0ff */
[----:B------:R-:W-:Y:S02]  /*1ac0*/  UIMAD UR20, UR6, UR10, UR20 ;  /* 0x0000000a061472a4 */ /* 0x000fe4000f8e0214 */
[----:B------:R-:W-:-:S12]  /*1ad0*/  UIMAD UR46, UR4, UR12, UR46 ;  /* 0x0000000c042e72a4 */ /* 0x000fd8000f8e022e */
.L_x_19:
[----:B------:R-:W-:Y:S05]  /*1ae0*/  BRA.U !UP6, `(.L_x_20) ;  /* 0x000000010e0c7547 */ /* 0x000fea000b800000 */
[----:B------:R-:W-:Y:S01]  /*1af0*/  UCGABAR_WAIT ;  /* 0x0000000000007dc7 */ /* 0x000fe20008000000 */
[----:B------:R-:W-:Y:S01]  /*1b00*/  CCTL.IVALL ;  /* 0x00000000ff00798f */ /* 0x000fe20002000000 */
[----:B------:R-:W-:Y:S05]  /*1b10*/  BRA `(.L_x_21) ;  /* 0x0000000000047947 */ /* 0x000fea0003800000 */
.L_x_20:
[----:B------:R-:W-:Y:S06]  /*1b20*/  BAR.SYNC.DEFER_BLOCKING 0x0 ;  /* 0x0000000000007b1d */ /* 0x000fec0000010000 */
.L_x_21:
[----:B------:R-:W-:Y:S05]  /*1b30*/  BRA.U UP5, `(.L_x_22) ;  /* 0x0000003505547547 */ /* 0x000fea000b800000 */
[----:B------:R-:W2:Y:S01]  /*1b40*/  LDCU UR5, c[0x0][0x388] ;  /* 0x00007100ff0577ac */ /* 0x000ea20008000800 */
[----:B------:R-:W-:Y:S01]  /*1b50*/  PLOP3.LUT P1, PT, PT, PT, UP3, 0x80, 0x8 ;  /* 0x000000000008781c */ /* 0x000fe20003f2f038 */
[----:B------:R-:W-:Y:S01]  /*1b60*/  IMAD.MOV.U32 R2, RZ, RZ, RZ ;  /* 0x000000ffff027224 */ /* 0x000fe200078e00ff */
[----:B------:R-:W-:Y:S01]  /*1b70*/  ISETP.EQ.OR P2, PT, R3, RZ, P3 ;  /* 0x000000ff0300720c */ /* 0x000fe20001f42670 */
[----:B------:R-:W3:Y:S01]  /*1b80*/  LDCU UR6, c[0x0][0x38c] ;  /* 0x00007180ff0677ac */ /* 0x000ee20008000800 */
[----:B------:R-:W-:Y:S01]  /*1b90*/  PLOP3.LUT P1, PT, P1, PT, PT, 0x8, 0x80 ;  /* 0x000000000080781c */ /* 0x000fe20000f2e170 */
[----:B------:R-:W4:Y:S01]  /*1ba0*/  LDCU UR50, c[0x0][0x390] ;  /* 0x00007200ff3277ac */ /* 0x000f220008000800 */
[----:B------:R-:W-:Y:S01]  /*1bb0*/  UISETP.NE.AND UP1, UPT, UR18, URZ, UPT ;  /* 0x000000ff1200728c */ /* 0x000fe2000bf25270 */
[----:B------:R-:W3:Y:S01]  /*1bc0*/  LDCU UR49, c[0x0][0x370] ;  /* 0x00006e00ff3177ac */ /* 0x000ee20008000800 */
[----:B--2---:R-:W-:Y:S01]  /*1bd0*/  UIADD3 UR5, UPT, UPT, UR5, 0x1f, URZ ;  /* 0x0000001f05057890 */ /* 0x004fe2000fffe0ff */
[----:B------:R-:W2:Y:S03]  /*1be0*/  LDCU.64 UR36, c[0x0][0x348] ;  /* 0x00006900ff2477ac */ /* 0x000ea60008000a00 */
[----:B------:R-:W-:Y:S01]  /*1bf0*/  USHF.R.S32.HI UR4, URZ, 0x1f, UR5 ;  /* 0x0000001fff047899 */ /* 0x000fe20008011405 */
[----:B-1----:R-:W1:Y:S03]  /*1c00*/  LDCU UR47, c[0x0][0x374] ;  /* 0x00006e80ff2f77ac */ /* 0x002e660008000800 */
[----:B------:R-:W-:-:S02]  /*1c10*/  ULEA.HI UR4, UR4, UR5, URZ, 0x5 ;  /* 0x0000000504047291 */ /* 0x000fc4000f8f28ff */
[----:B------:R-:W-:Y:S02]  /*1c20*/  USHF.L.U32 UR5, UR21, 0x6, URZ ;  /* 0x0000000615057899 */ /* 0x000fe400080006ff */
[----:B------:R-:W-:Y:S02]  /*1c30*/  USHF.R.S32.HI UR4, URZ, 0x5, UR4 ;  /* 0x00000005ff047899 */ /* 0x000fe40008011404 */
[----:B------:R-:W-:Y:S02]  /*1c40*/  ULOP3.LUT UR48, UR5, 0x40, URZ, 0xc0, !UPT ;  /* 0x0000004005307892 */ /* 0x000fe4000f8ec0ff */
[----:B---3--:R-:W-:Y:S02]  /*1c50*/  UIMAD UR4, UR4, UR6, URZ ;  /* 0x00000006040472a4 */ /* 0x008fe4000f8e02ff */
[----:B------:R-:W-:Y:S02]  /*1c60*/  USEL UR33, UR54, 0x2, UP1 ;  /* 0x0000000236217887 */ /* 0x000fe40008800000 */
[----:B----4-:R-:W-:Y:S01]  /*1c70*/  UIMAD UR50, UR4, UR50, URZ ;  /* 0x00000032043272a4 */ /* 0x010fe2000f8e02ff */
[----:B------:R-:W-:Y:S01]  /*1c80*/  UMOV UR23, 0x1 ;  /* 0x0000000100177882 */ /* 0x000fe20000000000 */
[----:B------:R-:W-:-:S02]  /*1c90*/  UMOV UR25, URZ ;  /* 0x000000ff00197c82 */ /* 0x000fc40008000000 */
[----:B------:R-:W-:Y:S02]  /*1ca0*/  UISETP.NE.AND UP2, UPT, UR50, URZ, UPT ;  /* 0x000000ff3200728c */ /* 0x000fe4000bf45270 */
[----:B------:R-:W-:Y:S01]  /*1cb0*/  UISETP.LT.U32.AND UP0, UPT, UR50, 0x34, UPT ;  /* 0x000000343200788c */ /* 0x000fe2000bf01070 */
[----:B------:R-:W-:Y:S01]  /*1cc0*/  UMOV UR30, URZ ;  /* 0x000000ff001e7c82 */ /* 0x000fe20008000000 */
[----:B------:R-:W-:Y:S02]  /*1cd0*/  UMOV UR34, URZ ;  /* 0x000000ff00227c82 */ /* 0x000fe40008000000 */
[----:B------:R-:W-:-:S04]  /*1ce0*/  USEL UR4, UR50, 0x34, UP0 ;  /* 0x0000003432047887 */ /* 0x000fc80008000000 */
[----:B------:R-:W-:Y:S02]  /*1cf0*/  UIADD3 UR5, UPT, UPT, UR4, -0x1, URZ ;  /* 0xffffffff04057890 */ /* 0x000fe4000fffe0ff */
[----:B------:R-:W-:Y:S02]  /*1d00*/  @!UP2 UIADD3 UR5, UPT, UPT, UR4, URZ, URZ ;  /* 0x000000ff0405a290 */ /* 0x000fe4000fffe0ff */
[----:B------:R-:W-:Y:S02]  /*1d10*/  UIADD3 UR45, UPT, UPT, UR50, -UR4, URZ ;  /* 0x80000004322d7290 */ /* 0x000fe4000fffe0ff */
[----:B-12---:R-:W-:-:S12]  /*1d20*/  UIADD3 UR51, UPT, UPT, UR5, 0x1, URZ ;  /* 0x0000000105337890 */ /* 0x006fd8000fffe0ff */
.L_x_40:
[----:B------:R-:W1:Y:S01]  /*1d30*/  S2UR UR31, SR_CgaCtaId ;  /* 0x00000000001f79c3 */ /* 0x000e620000008800 */
[----:B------:R-:W-:Y:S01]  /*1d40*/  UMOV UR4, 0x400 ;  /* 0x0000040000047882 */ /* 0x000fe20000000000 */
[----:B------:R-:W-:Y:S01]  /*1d50*/  MOV R0, UR23 ;  /* 0x0000001700007c02 */ /* 0x000fe20008000f00 */
[----:B------:R-:W-:Y:S02]  /*1d60*/  UISETP.NE.AND UP0, UPT, UR50, URZ, UPT ;  /* 0x000000ff3200728c */ /* 0x000fe4000bf05270 */
[----:B------:R-:W-:Y:S01]  /*1d70*/  ULEA UR19, UR20, UR48, 0x7 ;  /* 0x0000003014137291 */ /* 0x000fe2000f8e38ff */
[----:B------:R-:W-:Y:S01]  /*1d80*/  SHF.L.U32 R0, R0, 0x1f, RZ ;  /* 0x0000001f00007819 */ /* 0x000fe200000006ff */
[----:B------:R-:W-:Y:S01]  /*1d90*/  UMOV UR24, URZ ;  /* 0x000000ff00187c82 */ /* 0x000fe20008000000 */
[----:B------:R-:W-:Y:S01]  /*1da0*/  UMOV UR21, URZ ;  /* 0x000000ff00157c82 */ /* 0x000fe20008000000 */
[----:B------:R-:W-:Y:S01]  /*1db0*/  UMOV UR20, URZ ;  /* 0x000000ff00147c82 */ /* 0x000fe20008000000 */
[----:B-1----:R-:W-:-:S04]  /*1dc0*/  ULEA UR31, UR31, UR4, 0x18 ;  /* 0x000000041f1f7291 */ /* 0x002fc8000f8ec0ff */
[----:B------:R-:W-:-:S09]  /*1dd0*/  ULEA UR4, UR25, UR31, 0x3 ;  /* 0x0000001f19047291 */ /* 0x000fd2000f8e18ff */
[----:B------:R1:W2:Y:S01]  /*1de0*/  SYNCS.PHASECHK.TRANS64.TRYWAIT P0, [UR4+0x1a0], R0 ;  /* 0x0001a000ff0075a7 */ /* 0x0002a20008001104 */
[----:B------:R-:W-:-:S04]  /*1df0*/  ULEA.HI UR4, UR46, UR46, URZ, 0x1 ;  /* 0x0000002e2e047291 */ /* 0x000fc8000f8f08ff */
[----:B------:R-:W-:-:S04]  /*1e00*/  USHF.L.U32 UR4, UR4, 0x6, URZ ;  /* 0x0000000604047899 */ /* 0x000fc800080006ff */
[----:B------:R-:W-:Y:S01]  /*1e10*/  ULOP3.LUT UR35, UR48, 0xffffff80, UR4, 0xf8, !UPT ;  /* 0xffffff8030237892 */ /* 0x000fe2000f8ef804 */
[----:B------:R-:W-:Y:S11]  /*1e20*/  BRA.U !UP0, `(.L_x_23) ;  /* 0x00000005085c7547 */ /* 0x000ff6000b800000 */
[----:B------:R-:W3:Y:S01]  /*1e30*/  LDCU.128 UR8, c[0x0][0x480] ;  /* 0x00009000ff0877ac */ /* 0x000ee20008000c00 */
[----:B------:R-:W4:Y:S01]  /*1e40*/  LDCU.64 UR12, c[0x0][0x490] ;  /* 0x00009200ff0c77ac */ /* 0x000f220008000a00 */
[----:B------:R-:W1:Y:S01]  /*1e50*/  LDCU.64 UR20, c[0x0][0x4b0] ;  /* 0x00009600ff1477ac */ /* 0x000e620008000a00 */
[----:B------:R-:W1:Y:S01]  /*1e60*/  LDCU.64 UR16, c[0x0][0x4d0] ;  /* 0x00009a00ff1077ac */ /* 0x000e620008000a00 */
[----:B------:R-:W1:Y:S01]  /*1e70*/  LDCU UR43, c[0x0][0x390] ;  /* 0x00007200ff2b77ac */ /* 0x000e620008000800 */
[----:B---3--:R-:W-:Y:S02]  /*1e80*/  UIMAD.WIDE.U32 UR4, UR35, UR9, URZ ;  /* 0x00000009230472a5 */ /* 0x008fe4000f8e00ff */
[----:B------:R-:W-:Y:S01]  /*1e90*/  UISETP.NE.AND UP0, UPT, UR8, 0x1, UPT ;  /* 0x000000010800788c */ /* 0x000fe2000bf05270 */
[----:B------:R-:W3:Y:S04]  /*1ea0*/  LDCU UR44, c[0x0][0x38c] ;  /* 0x00007180ff2c77ac */ /* 0x000ee80008000800 */
[----:B------:R-:W-:Y:S01]  /*1eb0*/  UMOV UR4, UR5 ;  /* 0x0000000500047c82 */ /* 0x000fe20008000000 */
[----:B------:R-:W1:Y:S01]  /*1ec0*/  LDCU.64 UR14, c[0x0][0x4b8] ;  /* 0x00009700ff0e77ac */ /* 0x000e620008000a00 */
[----:B------:R-:W-:-:S02]  /*1ed0*/  USHF.R.U32.HI UR6, URZ, UR10, UR4 ;  /* 0x0000000aff067299 */ /* 0x000fc40008011604 */
[----:B------:R-:W-:Y:S02]  /*1ee0*/  UIADD3 UR34, UPT, UPT, UR51, UR30, URZ ;  /* 0x0000001e33227290 */ /* 0x000fe4000fffe0ff */
[----:B------:R-:W-:Y:S02]  /*1ef0*/  USEL UR6, UR35, UR6, !UP0 ;  /* 0x0000000623067287 */ /* 0x000fe4000c000000 */
[----:B------:R-:W-:Y:S02]  /*1f00*/  UISETP.NE.AND UP0, UPT, UR11, 0x1, UPT ;  /* 0x000000010b00788c */ /* 0x000fe4000bf05270 */
[----:B----4-:R-:W-:Y:S02]  /*1f10*/  UIMAD.WIDE.U32 UR4, UR6, UR12, URZ ;  /* 0x0000000c060472a5 */ /* 0x010fe4000f8e00ff */
[----:B------:R-:W-:Y:S01]  /*1f20*/  UIADD3 UR7, UPT, UPT, -UR6, URZ, URZ ;  /* 0x000000ff06077290 */ /* 0x000fe2000fffe1ff */
[----:B------:R-:W-:-:S03]  /*1f30*/  UMOV UR24, URZ ;  /* 0x000000ff00187c82 */ /* 0x000fc60008000000 */
[----:B------:R-:W-:Y:S01]  /*1f40*/  UIMAD UR7, UR8, UR7, UR35 ;  /* 0x00000007080772a4 */ /* 0x000fe2000f8e0223 */
[----:B------:R-:W-:Y:S02]  /*1f50*/  UMOV UR4, UR5 ;  /* 0x0000000500047c82 */ /* 0x000fe40008000000 */
[----:B------:R-:W-:Y:S02]  /*1f60*/  USHF.R.U32.HI UR13, URZ, UR13, UR4 ;  /* 0x0000000dff0d7299 */ /* 0x000fe40008011604 */
[----:B------:R-:W4:Y:S02]  /*1f70*/  LDCU.64 UR4, c[0x0][0x4d8] ;  /* 0x00009b00ff0477ac */ /* 0x000f240008000a00 */
[----:B------:R-:W-:-:S04]  /*1f80*/  USEL UR13, UR6, UR13, !UP0 ;  /* 0x0000000d060d7287 */ /* 0x000fc8000c000000 */
[----:B------:R-:W-:-:S04]  /*1f90*/  UIADD3 UR12, UPT, UPT, -UR13, URZ, URZ ;  /* 0x000000ff0d0c7290 */ /* 0x000fc8000fffe1ff */
[----:B------:R-:W-:Y:S02]  /*1fa0*/  UIMAD UR12, UR11, UR12, UR6 ;  /* 0x0000000c0b0c72a4 */ /* 0x000fe4000f8e0206 */
[----:B-1----:R-:W-:Y:S02]  /*1fb0*/  UIMAD UR11, UR7, UR20, UR16 ;  /* 0x00000014070b72a4 */ /* 0x002fe4000f8e0210 */
[----:B------:R-:W-:Y:S01]  /*1fc0*/  UIMAD UR12, UR12, UR21, UR17 ;  /* 0x000000150c0c72a4 */ /* 0x000fe2000f8e0211 */
[----:B------:R-:W-:Y:S01]  /*1fd0*/  UMOV UR6, UR25 ;  /* 0x0000001900067c82 */ /* 0x000fe20008000000 */
[----:B------:R-:W-:Y:S01]  /*1fe0*/  UMOV UR20, URZ ;  /* 0x000000ff00147c82 */ /* 0x000fe20008000000 */
[----:B---3--:R-:W-:-:S09]  /*1ff0*/  UMOV UR21, URZ ;  /* 0x000000ff00157c82 */ /* 0x008fd20008000000 */
.L_x_29:
[----:B------:R-:W-:Y:S01]  /*2000*/  @!P3 MOV R3, 0x2000 ;  /* 0x000020000003b802 */ /* 0x000fe20000000f00 */
[----:B------:R-:W-:Y:S01]  /*2010*/  ULEA UR9, UR6, UR31, 0x3 ;  /* 0x0000001f06097291 */ /* 0x000fe2000f8e18ff */
[----:B-12---:R-:W-:Y:S11]  /*2020*/  @P0 BRA `(.L_x_24) ;  /* 0x0000000000100947 */ /* 0x006ff60003800000 */
[----:B------:R-:W-:Y:S04]  /*2030*/  MOV R0, UR23 ;  /* 0x0000001700007c02 */ /* 0x000fe80008000f00 */
[----:B------:R-:W-:Y:S04]  /*2040*/  SHF.L.U32 R5, R0, 0x1f, RZ ;  /* 0x0000001f00057819 */ /* 0x000fe800000006ff */
[----:B------:R-:W1:Y:S02]  /*2050*/  SYNCS.PHASECHK.TRANS64.TRYWAIT P0, [UR9+0x1a0], R5 ;  /* 0x0001a005ff0075a7 */ /* 0x000e640008001109 */
[----:B-1----:R-:W-:Y:S05]  /*2060*/  @!P0 BRA `(.L_x_25) ;  /* 0x0000008000b48947 */ /* 0x002fea0003800000 */
.L_x_24:
[----:B------:R2:W-:Y:S01]  /*2070*/  @!P3 SYNCS.ARRIVE.TRANS64 RZ, [UR9], R3 ;  /* 0x00000003ffffb9a7 */ /* 0x0005e20008000009 */
[----:B------:R-:W-:Y:S04]  /*2080*/  ULOP3.LUT UR7, UR33, 0x2, URZ, 0xfc, !UPT ;  /* 0x0000000221077892 */ /* 0x000fe8000f8efcff */
[----:B------:R-:W-:Y:S09]  /*2090*/  UISETP.NE.AND UP0, UPT, UR7, 0x2, UPT ;  /* 0x000000020700788c */ /* 0x000ff2000bf05270 */
[----:B------:R-:W-:Y:S05]  /*20a0*/  BRA.U UP0, `(.L_x_26) ;  /* 0x0000000100047547 */ /* 0x000fea000b800000 */
[----:B----4-:R-:W-:Y:S05]  /*20b0*/  BPT.TRAP 0x1 ;  /* 0x000000040000795c */ /* 0x010fea0000300000 */
.L_x_26:
[----:B------:R-:W-:Y:S04]  /*20c0*/  BSSY.RECONVERGENT B0, `(.L_x_27) ;  /* 0x0000003000007945 */ /* 0x000fe80003800200 */
[----:B------:R-:W-:Y:S05]  /*20d0*/  @P2 BRA `(.L_x_28) ;  /* 0x0000000000042947 */ /* 0x000fea0003800000 */
[----:B----4-:R-:W-:Y:S05]  /*20e0*/  BPT.TRAP 0x1 ;  /* 0x000000040000795c */ /* 0x010fea0000300000 */
.L_x_28:
[----:B----4-:R-:W-:Y:S05]  /*20f0*/  BSYNC.RECONVERGENT B0 ;  /* 0x0000000000007941 */ /* 0x010fea0003800200 */
.L_x_27:
[----:B------:R-:W-:Y:S02]  /*2100*/  UIADD3 UR7, UPT, UPT, UR6, 0x1, URZ ;  /* 0x0000000106077890 */ /* 0x000fe4000fffe0ff */
[----:B------:R-:W-:Y:S02]  /*2110*/  ULEA UR16, UR6, UR31, 0xb ;  /* 0x0000001f06107291 */ /* 0x000fe4000f8e58ff */
[----:B------:R-:W-:Y:S02]  /*2120*/  UISETP.NE.AND UP0, UPT, UR7, 0x34, UPT ;  /* 0x000000340700788c */ /* 0x000fe4000bf05270 */
[----:B------:R-:W-:Y:S02]  /*2130*/  UIADD3 UR28, UP1, UPT, UR36, 0x80, URZ ;  /* 0x00000080241c7890 */ /* 0x000fe4000ff3e0ff */
[----:B------:R-:W-:Y:S02]  /*2140*/  USEL UR8, URZ, 0x1, UP0 ;  /* 0x00000001ff087887 */ /* 0x000fe40008000000 */
[----:B------:R-:W-:Y:S02]  /*2150*/  USEL UR25, UR7, URZ, UP0 ;  /* 0x000000ff07197287 */ /* 0x000fe40008000000 */
[----:B------:R-:W-:Y:S02]  /*2160*/  ULOP3.LUT UR23, UR23, UR8, URZ, 0x3c, !UPT ;  /* 0x0000000817177292 */ /* 0x000fe4000f8e3cff */
[----:B------:R-:W-:Y:S02]  /*2170*/  ULEA UR7, UR25, UR31, 0x3 ;  /* 0x0000001f19077291 */ /* 0x000fe4000f8e18ff */
[----:B------:R-:W-:Y:S02]  /*2180*/  ULOP3.LUT UR9, UR9, 0xfefffff8, URZ, 0xc0, !UPT ;  /* 0xfefffff809097892 */ /* 0x000fe4000f8ec0ff */
[----:B------:R-:W-:Y:S01]  /*2190*/  USHF.L.U32 UR10, UR24, 0x5, URZ ;  /* 0x00000005180a7899 */ /* 0x000fe200080006ff */
[----:B-1----:R-:W-:Y:S01]  /*21a0*/  MOV R0, UR23 ;  /* 0x0000001700007c02 */ /* 0x002fe20008000f00 */
[----:B------:R-:W-:Y:S02]  /*21b0*/  UIADD3.X UR29, UPT, UPT, URZ, UR37, URZ, UP1, !UPT ;  /* 0x00000025ff1d7290 */ /* 0x000fe40008ffe4ff */
[----:B------:R-:W-:Y:S01]  /*21c0*/  UIADD3 UR8, UPT, UPT, UR16, 0x4500, URZ ;  /* 0x0000450010087890 */ /* 0x000fe2000fffe0ff */
[----:B--2---:R-:W-:Y:S01]  /*21d0*/  SHF.L.U32 R3, R0, 0x1f, RZ ;  /* 0x0000001f00037819 */ /* 0x004fe200000006ff */
[----:B------:R-:W-:Y:S02]  /*21e0*/  UIADD3 UR26, UP0, UPT, UR36, 0x180, URZ ;  /* 0x00000180241a7890 */ /* 0x000fe4000ff1e0ff */
[----:B------:R-:W-:Y:S01]  /*21f0*/  UIADD3 UR16, UPT, UPT, UR16, 0x1e500, URZ ;  /* 0x0001e50010107890 */ /* 0x000fe2000fffe0ff */
[----:B------:R3:W1:Y:S01]  /*2200*/  SYNCS.PHASECHK.TRANS64.TRYWAIT P0, [UR7+0x1a0], R3 ;  /* 0x0001a003ff0075a7 */ /* 0x0006620008001107 */
[----:B------:R-:W-:Y:S02]  /*2210*/  UIMAD UR7, UR20, UR14, UR4 ;  /* 0x0000000e140772a4 */ /* 0x000fe4000f8e0204 */
[----:B------:R-:W-:Y:S02]  /*2220*/  UIMAD UR6, UR21, UR15, UR5 ;  /* 0x0000000f150672a4 */ /* 0x000fe4000f8e0205 */
[----:B------:R-:W-:Y:S02]  /*2230*/  UIADD3.X UR27, UPT, UPT, URZ, UR37, URZ, UP0, !UPT ;  /* 0x00000025ff1b7290 */ /* 0x000fe400087fe4ff */
[----:B------:R-:W-:Y:S02]  /*2240*/  UPRMT UR6, UR7, 0x40, UR6 ;  /* 0x0000004007067896 */ /* 0x000fe40008000006 */
[----:B------:R-:W-:Y:S02]  /*2250*/  UIADD3 UR32, UPT, UPT, UR20, 0x1, URZ ;  /* 0x0000000114207890 */ /* 0x000fe4000fffe0ff */
[----:B------:R-:W-:Y:S02]  /*2260*/  UPRMT UR6, UR6, 0x5410, URZ ;  /* 0x0000541006067896 */ /* 0x000fe400080000ff */
[----:B------:R-:W-:Y:S02]  /*2270*/  UISETP.NE.AND UP2, UPT, UR32, UR44, UPT ;  /* 0x0000002c2000728c */ /* 0x000fe4000bf45270 */
[----:B------:R-:W-:Y:S02]  /*2280*/  UIADD3 UR22, UPT, UPT, UR21, 0x1, URZ ;  /* 0x0000000115167890 */ /* 0x000fe4000fffe0ff */
[----:B------:R-:W-:Y:S02]  /*2290*/  UIADD3 UR30, UPT, UPT, UR30, 0x1, URZ ;  /* 0x000000011e1e7890 */ /* 0x000fe4000fffe0ff */
[----:B------:R-:W-:Y:S01]  /*22a0*/  UIADD3 UR7, UPT, UPT, UR24, 0x1, URZ ;  /* 0x0000000118077890 */ /* 0x000fe2000fffe0ff */
[----:B------:R-:W-:Y:S01]  /*22b0*/  UMOV UR40, 0x0 ;  /* 0x0000000000287882 */ /* 0x000fe20000000000 */
[----:B------:R-:W-:Y:S01]  /*22c0*/  UMOV UR41, 0x10000000 ;  /* 0x1000000000297882 */ /* 0x000fe20000000000 */
[----:B------:R-:W-:Y:S01]  /*22d0*/  UMOV UR17, UR9 ;  /* 0x0000000900117c82 */ /* 0x000fe20008000000 */
[----:B------:R2:W-:Y:S01]  /*22e0*/  UTMALDG.4D.IM2COL.2CTA [UR8], [UR28], UR6, desc[UR40] ;  /* 0x000028081c0073b4 */ /* 0x0005e20008259006 */
[----:B------:R-:W-:Y:S01]  /*22f0*/  @UP2 UIADD3 UR22, UPT, UPT, UR21, URZ, URZ ;  /* 0x000000ff15162290 */ /* 0x000fe2000fffe0ff */
[----:B------:R-:W-:Y:S03]  /*2300*/  UMOV UR18, UR10 ;  /* 0x0000000a00127c82 */ /* 0x000fe60008000000 */
[----:B------:R-:W-:Y:S01]  /*2310*/  UISETP.NE.AND UP0, UPT, UR22, UR43, UPT ;  /* 0x0000002b1600728c */ /* 0x000fe2000bf05270 */
[----:B------:R4:W-:Y:S10]  /*2320*/  UTMALDG.4D.2CTA [UR16], [UR26], desc[UR40] ;  /* 0x000028101a0075b4 */ /* 0x0009f40008219000 */
[----:B------:R-:W-:Y:S07]  /*2330*/  @UP0 UIADD3 UR7, UPT, UPT, UR24, URZ, URZ ;  /* 0x000000ff18070290 */ /* 0x000fee000fffe0ff */
[----:B------:R-:W-:Y:S01]  /*2340*/  UMOV UR24, UR7 ;  /* 0x0000000700187c82 */ /* 0x000fe20008000000 */
[----:B--2---:R-:W-:Y:S01]  /*2350*/  UMOV UR6, UR25 ;  /* 0x0000001900067c82 */ /* 0x004fe20008000000 */
[----:B----4-:R-:W-:Y:S02]  /*2360*/  USEL UR21, UR22, URZ, UP0 ;  /* 0x000000ff16157287 */ /* 0x010fe40008000000 */
[----:B------:R-:W-:Y:S02]  /*2370*/  UISETP.NE.AND UP0, UPT, UR30, UR34, UPT ;  /* 0x000000221e00728c */ /* 0x000fe4000bf05270 */
[----:B------:R-:W-:Y:S07]  /*2380*/  USEL UR20, UR32, URZ, UP2 ;  /* 0x000000ff20147287 */ /* 0x000fee0009000000 */
[----:B---3--:R-:W-:Y:S05]  /*2390*/  BRA.U UP0, `(.L_x_29) ;  /* 0xfffffffd00187547 */ /* 0x008fea000b83ffff */
.L_x_23:
[----:B------:R-:W-:Y:S01]  /*23a0*/  ULEA UR4, UR25, UR31, 0x3 ;  /* 0x0000001f19047291 */ /* 0x000fe2000f8e18ff */
[----:B-1----:R-:W-:Y:S01]  /*23b0*/  MOV R0, UR23 ;  /* 0x0000001700007c02 */ /* 0x002fe20008000f00 */
[----:B------:R-:W-:Y:S01]  /*23c0*/  @!P1 SYNCS.ARRIVE.TRANS64.A1T0 RZ, [UR31+0x368], RZ ;  /* 0x000368ffffff99a7 */ /* 0x000fe2000810001f */
[----:B------:R-:W-:Y:S02]  /*23d0*/  UISETP.GE.AND UP0, UPT, UR45, 0x1, UPT ;  /* 0x000000012d00788c */ /* 0x000fe4000bf06270 */
[----:B------:R-:W-:-:S04]  /*23e0*/  SHF.L.U32 R0, R0, 0x1f, RZ ;  /* 0x0000001f00007819 */ /* 0x000fc800000006ff */
[----:B--2---:R1:W2:Y:S03]  /*23f0*/  SYNCS.PHASECHK.TRANS64.TRYWAIT P0, [UR4+0x1a0], R0 ;  /* 0x0001a000ff0075a7 */ /* 0x0042a60008001104 */
[----:B------:R-:W-:Y:S05]  /*2400*/  BRA.U !UP0, `(.L_x_30) ;  /* 0x0000000508587547 */ /* 0x000fea000b800000 */
        /* <DEDUP_REMOVED lines=16> */
[----:B------:R-:W-:-:S03]  /*2510*/  UMOV UR32, UR45 ;  /* 0x0000002d00207c82 */ /* 0x000fc60008000000 */
        /* <DEDUP_REMOVED lines=9> */
[----:B---3--:R-:W-:-:S11]  /*25b0*/  UMOV UR6, UR25 ;  /* 0x0000001900067c82 */ /* 0x008fd60008000000 */
.L_x_36:
[----:B------:R-:W-:Y:S01]  /*25c0*/  @!P3 MOV R3, 0x2000 ;  /* 0x000020000003b802 */ /* 0x000fe20000000f00 */
[----:B------:R-:W-:Y:S01]  /*25d0*/  ULEA UR9, UR6, UR31, 0x3 ;  /* 0x0000001f06097291 */ /* 0x000fe2000f8e18ff */
[----:B-12---:R-:W-:Y:S11]  /*25e0*/  @P0 BRA `(.L_x_31) ;  /* 0x0000000000100947 */ /* 0x006ff60003800000 */
[----:B------:R-:W-:Y:S04]  /*25f0*/  MOV R0, UR23 ;  /* 0x0000001700007c02 */ /* 0x000fe80008000f00 */
[----:B------:R-:W-:Y:S04]  /*2600*/  SHF.L.U32 R5, R0, 0x1f, RZ ;  /* 0x0000001f00057819 */ /* 0x000fe800000006ff */
[----:B------:R-:W1:Y:S02]  /*2610*/  SYNCS.PHASECHK.TRANS64.TRYWAIT P0, [UR9+0x1a0], R5 ;  /* 0x0001a005ff0075a7 */ /* 0x000e640008001109 */
[----:B-1----:R-:W-:Y:S05]  /*2620*/  @!P0 BRA `(.L_x_32) ;  /* 0x0000007c005c8947 */ /* 0x002fea0003800000 */
.L_x_31:
[----:B------:R2:W-:Y:S01]  /*2630*/  @!P3 SYNCS.ARRIVE.TRANS64 RZ, [UR9], R3 ;  /* 0x00000003ffffb9a7 */ /* 0x0005e20008000009 */
[----:B------:R-:W-:Y:S04]  /*2640*/  ULOP3.LUT UR7, UR33, 0x2, URZ, 0xfc, !UPT ;  /* 0x0000000221077892 */ /* 0x000fe8000f8efcff */
[----:B------:R-:W-:Y:S09]  /*2650*/  UISETP.NE.AND UP0, UPT, UR7, 0x2, UPT ;  /* 0x000000020700788c */ /* 0x000ff2000bf05270 */
[----:B------:R-:W-:Y:S05]  /*2660*/  BRA.U UP0, `(.L_x_33) ;  /* 0x0000000100047547 */ /* 0x000fea000b800000 */
[----:B----4-:R-:W-:Y:S05]  /*2670*/  BPT.TRAP 0x1 ;  /* 0x000000040000795c */ /* 0x010fea0000300000 */
.L_x_33:
[----:B------:R-:W-:Y:S04]  /*2680*/  BSSY.RECONVERGENT B0, `(.L_x_34) ;  /* 0x0000003000007945 */ /* 0x000fe80003800200 */
[----:B------:R-:W-:Y:S05]  /*2690*/  @P2 BRA `(.L_x_35) ;  /* 0x0000000000042947 */ /* 0x000fea0003800000 */
[----:B----4-:R-:W-:Y:S05]  /*26a0*/  BPT.TRAP 0x1 ;  /* 0x000000040000795c */ /* 0x010fea0000300000 */
.L_x_35:
[----:B----4-:R-:W-:Y:S05]  /*26b0*/  BSYNC.RECONVERGENT B0 ;  /* 0x0000000000007941 */ /* 0x010fea0003800200 */
.L_x_34:
        /* <DEDUP_REMOVED lines=25> */
[----:B------:R-:W-:Y:S01]  /*2850*/  UIADD3 UR7, UPT, UPT, UR24, 0x1, URZ ;  /* 0x0000000118077890 */ /* 0x000fe2000fffe0ff */
[----:B------:R-:W-:Y:S01]  /*2860*/  UMOV UR40, 0x0 ;  /* 0x0000000000287882 */ /* 0x000fe20000000000 */
[----:B------:R-:W-:Y:S01]  /*2870*/  UMOV UR41, 0x10000000 ;  /* 0x1000000000297882 */ /* 0x000fe20000000000 */
[----:B------:R-:W-:Y:S01]  /*2880*/  UMOV UR17, UR9 ;  /* 0x0000000900117c82 */ /* 0x000fe20008000000 */
[----:B------:R2:W-:Y:S01]  /*2890*/  UTMALDG.4D.IM2COL.2CTA [UR8], [UR28], UR6, desc[UR40] ;  /* 0x000028081c0073b4 */ /* 0x0005e20008259006 */
[----:B------:R-:W-:Y:S02]  /*28a0*/  UMOV UR18, UR10 ;  /* 0x0000000a00127c82 */ /* 0x000fe40008000000 */
[----:B------:R-:W-:Y:S04]  /*28b0*/  @UP2 UIADD3 UR22, UPT, UPT, UR21, URZ, URZ ;  /* 0x000000ff15162290 */ /* 0x000fe8000fffe0ff */
[----:B------:R-:W-:Y:S01]  /*28c0*/  UISETP.NE.AND UP0, UPT, UR22, UR43, UPT ;  /* 0x0000002b1600728c */ /* 0x000fe2000bf05270 */
[----:B------:R4:W-:Y:S10]  /*28d0*/  UTMALDG.4D.2CTA [UR16], [UR26], desc[UR40] ;  /* 0x000028101a0075b4 */ /* 0x0009f40008219000 */
[----:B------:R-:W-:Y:S07]  /*28e0*/  @UP0 UIADD3 UR7, UPT, UPT, UR24, URZ, URZ ;  /* 0x000000ff18070290 */ /* 0x000fee000fffe0ff */
[----:B------:R-:W-:Y:S01]  /*28f0*/  UMOV UR24, UR7 ;  /* 0x0000000700187c82 */ /* 0x000fe20008000000 */
[----:B--2---:R-:W-:Y:S02]  /*2900*/  UIADD3 UR6, UPT, UPT, UR32, -0x1, URZ ;  /* 0xffffffff20067890 */ /* 0x004fe4000fffe0ff */
[----:B----4-:R-:W-:Y:S02]  /*2910*/  USEL UR21, UR22, URZ, UP0 ;  /* 0x000000ff16157287 */ /* 0x010fe40008000000 */
[----:B------:R-:W-:Y:S02]  /*2920*/  UISETP.GT.U32.AND UP0, UPT, UR32, 0x1, UPT ;  /* 0x000000012000788c */ /* 0x000fe4000bf04070 */
[----:B------:R-:W-:Y:S01]  /*2930*/  USEL UR20, UR30, URZ, UP2 ;  /* 0x000000ff1e147287 */ /* 0x000fe20009000000 */
[----:B------:R-:W-:Y:S01]  /*2940*/  UMOV UR32, UR6 ;  /* 0x0000000600207c82 */ /* 0x000fe20008000000 */
[----:B------:R-:W-:Y:S05]  /*2950*/  UMOV UR6, UR25 ;  /* 0x0000001900067c82 */ /* 0x000fea0008000000 */
[----:B---3--:R-:W-:Y:S05]  /*2960*/  BRA.U UP0, `(.L_x_36) ;  /* 0xfffffffd00147547 */ /* 0x008fea000b83ffff */
.L_x_30:
[----:B------:R-:W-:Y:S01]  /*2970*/  SHF.L.U32 R3, R2, 0x1f, RZ ;  /* 0x0000001f02037819 */ /* 0x000fe200000006ff */
[----:B------:R-:W-:-:S03]  /*2980*/  NOP ;  /* 0x0000000000007918 */ /* 0x000fc60000000000 */
[----:B-12---:R-:W1:Y:S02]  /*2990*/  SYNCS.PHASECHK.TRANS64.TRYWAIT P0, [UR31+0x370], R3 ;  /* 0x00037003ff0075a7 */ /* 0x006e64000800111f */
[----:B-1----:R-:W-:Y:S05]  /*29a0*/  @!P0 BRA `(.L_x_37) ;  /* 0x0000007800948947 */ /* 0x002fea0003800000 */
.L_x_169:
[----:B------:R-:W2:Y:S01]  /*29b0*/  LDS.128 R4, [UR31+0x3b0] ;  /* 0x0003b01fff047984 */ /* 0x000ea20008000c00 */
[----:B------:R-:W-:Y:S02]  /*29c0*/  UIADD3 UR4, UPT, UPT, UR31, 0x378, URZ ;  /* 0x000003781f047890 */ /* 0x000fe4000fffe0ff */
[----:B------:R-:W-:Y:S01]  /*29d0*/  UISETP.GE.AND UP0, UPT, UR39, 0x1, UPT ;  /* 0x000000012700788c */ /* 0x000fe2000bf06270 */
[----:B------:R-:W-:Y:S01]  /*29e0*/  @!PT LDS RZ, [RZ] ;  /* 0x00000000fffff984 */ /* 0x000fe20000000800 */
[----:B------:R-:W-:Y:S01]  /*29f0*/  @!PT LDS RZ, [RZ] ;  /* 0x00000000fffff984 */ /* 0x000fe20000000800 */
[----:B------:R-:W-:Y:S01]  /*2a00*/  @!PT LDS RZ, [RZ] ;  /* 0x00000000fffff984 */ /* 0x000fe20000000800 */
[----:B------:R-:W-:Y:S01]  /*2a10*/  @!PT LDS RZ, [RZ] ;  /* 0x00000000fffff984 */ /* 0x000fe20000000800 */
[----:B------:R3:W-:Y:S06]  /*2a20*/  MEMBAR.ALL.CTA ;  /* 0x0000000000007992 */ /* 0x0007ec0000008000 */
[----:B---3--:R-:W3:Y:S01]  /*2a30*/  FENCE.VIEW.ASYNC.S ;  /* 0x00000000000073c6 */ /* 0x008ee20000000000 */
[----:B------:R-:W-:-:S09]  /*2a40*/  UPRMT UR4, URZ, 0x654, UR4 ;  /* 0x00000654ff047896 */ /* 0x000fd20008000004 */
[----:B---3--:R-:W-:Y:S01]  /*2a50*/  SYNCS.ARRIVE.TRANS64.RED.A1T0 RZ, [UR4], RZ ;  /* 0x000000ffffff79a7 */ /* 0x008fe20008100404 */
[----:B--2---:R-:W-:-:S13]  /*2a60*/  LOP3.LUT P0, RZ, R6, 0x1, RZ, 0xc0, !PT ;  /* 0x0000000106ff7812 */ /* 0x004fda000780c0ff */
[----:B------:R-:W-:Y:S01]  /*2a70*/  VOTEU.ANY UP1, P0 ;  /* 0x0000000000ff7886 */ /* 0x000fe20000020100 */
[----:B------:R-:W-:-:S13]  /*2a80*/  PLOP3.LUT P0, PT, PT, PT, UP1, 0x80, 0x8 ;  /* 0x000000000008781c */ /* 0x000fda0003f0f018 */
[----:B-1----:R-:W-:Y:S02]  /*2a90*/  @P0 MOV R0, R4 ;  /* 0x0000000400000202 */ /* 0x002fe40000000f00 */
[----:B------:R-:W-:Y:S02]  /*2aa0*/  @P0 LOP3.LUT R4, R5, 0xffff, RZ, 0xc0, !PT ;  /* 0x0000ffff05040812 */ /* 0x000fe400078ec0ff */
[----:B------:R-:W-:Y:S02]  /*2ab0*/  @P0 R2UR UR6, R0 ;  /* 0x00000000000602ca */ /* 0x000fe400000e0000 */
[----:B------:R-:W-:-:S11]  /*2ac0*/  @P0 R2UR UR5, R4 ;  /* 0x00000000040502ca */ /* 0x000fd600000e0000 */
[----:B------:R-:W-:Y:S02]  /*2ad0*/  @UP1 UMOV UR42, UR6 ;  /* 0x00000006002a1c82 */ /* 0x000fe40008000000 */
[----:B------:R-:W-:Y:S01]  /*2ae0*/  @UP1 UMOV UR38, UR5 ;  /* 0x0000000500261c82 */ /* 0x000fe20008000000 */
[----:B------:R-:W-:Y:S05]  /*2af0*/  BRA.U !UP0, `(.L_x_38) ;  /* 0x0000000108d47547 */ /* 0x000fea000b800000 */
[----:B------:R-:W1:Y:S01]  /*2b00*/  LDCU.128 UR16, c[0x0][0xb10] ;  /* 0x00016200ff1077ac */ /* 0x000e620008000c00 */
[----:B------:R-:W2:Y:S01]  /*2b10*/  LDCU UR21, c[0x0][0xb20] ;  /* 0x00016400ff1577ac */ /* 0x000ea20008000800 */
[----:B------:R-:W3:Y:S01]  /*2b20*/  LDCU UR20, c[0x0][0xb0c] ;  /* 0x00016180ff1477ac */ /* 0x000ee20008000800 */
[----:B------:R-:W4:Y:S01]  /*2b30*/  LDCU.64 UR8, c[0x0][0xb28] ;  /* 0x00016500ff0877ac */ /* 0x000f220008000a00 */
[----:B------:R-:W-:Y:S02]  /*2b40*/  UISETP.NE.AND UP3, UPT, UR39, 0x1, UPT ;  /* 0x000000012700788c */ /* 0x000fe4000bf65270 */
[----:B-1----:R-:W-:Y:S02]  /*2b50*/  UIMAD.WIDE.U32 UR4, UR47, UR19, URZ ;  /* 0x000000132f0472a5 */ /* 0x002fe4000f8e00ff */
[----:B------:R-:W-:Y:S02]  /*2b60*/  UIMAD.WIDE.U32 UR6, UR49, UR16, URZ ;  /* 0x00000010310672a5 */ /* 0x000fe4000f8e00ff */
[----:B------:R-:W-:-:S02]  /*2b70*/  UISETP.NE.AND UP0, UPT, UR18, 0x1, UPT ;  /* 0x000000011200788c */ /* 0x000fc4000bf05270 */
[----:B------:R-:W-:Y:S01]  /*2b80*/  UIMAD.WIDE.U32 UR14, UR38, UR19, URZ ;  /* 0x00000013260e72a5 */ /* 0x000fe2000f8e00ff */
[----:B------:R-:W-:Y:S02]  /*2b90*/  UMOV UR4, UR5 ;  /* 0x0000000500047c82 */ /* 0x000fe40008000000 */
[----:B------:R-:W-:Y:S01]  /*2ba0*/  UMOV UR6, UR7 ;  /* 0x0000000700067c82 */ /* 0x000fe20008000000 */
[----:B--2---:R-:W-:Y:S02]  /*2bb0*/  USHF.R.U32.HI UR4, URZ, UR21, UR4 ;  /* 0x00000015ff047299 */ /* 0x004fe40008011604 */
[----:B---3--:R-:W-:Y:S02]  /*2bc0*/  UISETP.NE.AND UP2, UPT, UR20, 0x1, UPT ;  /* 0x000000011400788c */ /* 0x008fe4000bf45270 */
[----:B------:R-:W-:Y:S02]  /*2bd0*/  USHF.R.U32.HI UR6, URZ, UR17, UR6 ;  /* 0x00000011ff067299 */ /* 0x000fe40008011606 */
[----:B------:R-:W-:-:S02]  /*2be0*/  USEL UR5, UR47, UR4, !UP0 ;  /* 0x000000042f057287 */ /* 0x000fc4000c000000 */
[----:B------:R-:W-:Y:S02]  /*2bf0*/  USEL UR6, UR49, UR6, !UP2 ;  /* 0x0000000631067287 */ /* 0x000fe4000d000000 */
[----:B----4-:R-:W-:Y:S01]  /*2c00*/  UIMAD.WIDE.U32 UR10, UR5, UR8, URZ ;  /* 0x00000008050a72a5 */ /* 0x010fe2000f8e00ff */
[----:B------:R-:W-:Y:S01]  /*2c10*/  UMOV UR4, UR15 ;  /* 0x0000000f00047c82 */ /* 0x000fe20008000000 */
[----:B------:R-:W-:Y:S02]  /*2c20*/  UIMAD.WIDE.U32 UR12, UR42, UR16, URZ ;  /* 0x000000102a0c72a5 */ /* 0x000fe4000f8e00ff */
[----:B------:R-:W-:-:S03]  /*2c30*/  UIMAD.WIDE.U32 UR14, UR6, UR8, URZ ;  /* 0x00000008060e72a5 */ /* 0x000fc6000f8e00ff */
[----:B------:R-:W-:Y:S01]  /*2c40*/  UMOV UR10, UR11 ;  /* 0x0000000b000a7c82 */ /* 0x000fe20008000000 */
[----:B------:R-:W-:Y:S02]  /*2c50*/  USHF.R.U32.HI UR4, URZ, UR21, UR4 ;  /* 0x00000015ff047299 */ /* 0x000fe40008011604 */
[----:B------:R-:W-:Y:S01]  /*2c60*/  @UP3 USHF.R.U32.HI UR5, URZ, UR9, UR10 ;  /* 0x00000009ff053299 */ /* 0x000fe2000801160a */
[----:B------:R-:W-:Y:S01]  /*2c70*/  UMOV UR12, UR13 ;  /* 0x0000000d000c7c82 */ /* 0x000fe20008000000 */
[----:B------:R-:W-:Y:S01]  /*2c80*/  UMOV UR14, UR15 ;  /* 0x0000000f000e7c82 */ /* 0x000fe20008000000 */
[----:B------:R-:W-:Y:S02]  /*2c90*/  USHF.R.U32.HI UR17, URZ, UR17, UR12 ;  /* 0x00000011ff117299 */ /* 0x000fe4000801160c */
[----:B------:R-:W-:Y:S02]  /*2ca0*/  USEL UR4, UR38, UR4, !UP0 ;  /* 0x0000000426047287 */ /* 0x000fe4000c000000 */
[----:B------:R-:W-:-:S02]  /*2cb0*/  @UP3 USHF.R.U32.HI UR6, URZ, UR9, UR14 ;  /* 0x00000009ff063299 */ /* 0x000fc4000801160e */
[----:B------:R-:W-:Y:S02]  /*2cc0*/  UIMAD UR7, UR39, UR5, URZ ;  /* 0x00000005270772a4 */ /* 0x000fe4000f8e02ff */
[----:B------:R-:W-:Y:S02]  /*2cd0*/  USEL UR5, UR42, UR17, !UP2 ;  /* 0x000000112a057287 */ /* 0x000fe4000d000000 */
[----:B------:R-:W-:Y:S02]  /*2ce0*/  UIMAD UR10, UR39, UR6, URZ ;  /* 0x00000006270a72a4 */ /* 0x000fe4000f8e02ff */
[----:B------:R-:W-:Y:S02]  /*2cf0*/  UISETP.GE.AND UP0, UPT, UR4, UR7, UPT ;  /* 0x000000070400728c */ /* 0x000fe4000bf06270 */
[----:B------:R-:W-:Y:S02]  /*2d00*/  UIMAD.WIDE.U32 UR12, UR4, UR8, URZ ;  /* 0x00000008040c72a5 */ /* 0x000fe4000f8e00ff */
[----:B------:R-:W-:-:S02]  /*2d10*/  UISETP.GE.OR UP0, UPT, UR5, UR10, UP0 ;  /* 0x0000000a0500728c */ /* 0x000fc40008706670 */
[----:B------:R-:W-:Y:S02]  /*2d20*/  UIMAD.WIDE.U32 UR10, UR5, UR8, URZ ;  /* 0x00000008050a72a5 */ /* 0x000fe4000f8e00ff */
[----:B------:R-:W-:Y:S01]  /*2d30*/  UIADD3 UR12, UPT, UPT, -UR4, URZ, URZ ;  /* 0x000000ff040c7290 */ /* 0x000fe2000fffe1ff */
[----:B------:R-:W-:Y:S01]  /*2d40*/  UMOV UR8, UR13 ;  /* 0x0000000d00087c82 */ /* 0x000fe20008000000 */
[----:B------:R-:W-:Y:S02]  /*2d50*/  UIADD3 UR10, UPT, UPT, -UR5, URZ, URZ ;  /* 0x000000ff050a7290 */ /* 0x000fe4000fffe1ff */
[----:B------:R-:W-:-:S03]  /*2d60*/  USHF.R.U32.HI UR8, URZ, UR9, UR8 ;  /* 0x00000009ff087299 */ /* 0x000fc60008011608 */
[----:B------:R-:W-:Y:S01]  /*2d70*/  @!UP0 UMOV UR7, UR11 ;  /* 0x0000000b00078c82 */ /* 0x000fe20008000000 */
[----:B------:R-:W-:Y:S02]  /*2d80*/  UIMAD UR12, UR18, UR12, UR38 ;  /* 0x0000000c120c72a4 */ /* 0x000fe4000f8e0226 */
[----:B------:R-:W-:Y:S02]  /*2d90*/  USEL UR8, UR4, UR8, !UP3 ;  /* 0x0000000804087287 */ /* 0x000fe4000d800000 */
[----:B------:R-:W-:Y:S02]  /*2da0*/  @!UP0 USHF.R.U32.HI UR7, URZ, UR9, UR7 ;  /* 0x00000009ff078299 */ /* 0x000fe40008011607 */
[----:B------:R-:W-:Y:S02]  /*2db0*/  UIADD3 UR9, UPT, UPT, -UR8, URZ, URZ ;  /* 0x000000ff08097290 */ /* 0x000fe4000fffe1ff */
[----:B------:R-:W-:Y:S02]  /*2dc0*/  @!UP0 USEL UR7, UR5, UR7, !UP3 ;  /* 0x0000000705078287 */ /* 0x000fe4000d800000 */
[----:B------:R-:W-:-:S02]  /*2dd0*/  UIMAD UR9, UR39, UR9, UR4 ;  /* 0x00000009270972a4 */ /* 0x000fc4000f8e0204 */
[----:B------:R-:W-:Y:S02]  /*2de0*/  @!UP0 UIADD3 UR8, UPT, UPT, UR8, -UR7, URZ ;  /* 0x8000000708088290 */ /* 0x000fe4000fffe0ff */
[----:B------:R-:W-:Y:S02]  /*2df0*/  @!UP0 UIMAD UR7, UR9, UR6, UR7 ;  /* 0x00000006090782a4 */ /* 0x000fe4000f8e0207 */
[----:B------:R-:W-:Y:S02]  /*2e00*/  @!UP0 UIMAD UR4, UR39, UR8, UR5 ;  /* 0x00000008270482a4 */ /* 0x000fe4000f8e0205 */
[----:B------:R-:W-:Y:S02]  /*2e10*/  UIMAD UR6, UR20, UR10, UR42 ;  /* 0x0000000a140672a4 */ /* 0x000fe4000f8e022a */
[----:B------:R-:W-:Y:S01]  /*2e20*/  UIMAD UR38, UR4, UR18, UR12 ;  /* 0x00000012042672a4 */ /* 0x000fe2000f8e020c */
[----:B------:R-:W-:Y:S02]  /*2e30*/  @!UP0 UMOV UR5, UR7 ;  /* 0x0000000700058c82 */ /* 0x000fe40008000000 */
[----:B------:R-:W-:-:S12]  /*2e40*/  UIMAD UR42, UR5, UR20, UR6 ;  /* 0x00000014052a72a4 */ /* 0x000fd8000f8e0206 */
.L_x_38:
[----:B------:R-:W1:Y:S02]  /*2e50*/  LDCU UR4, c[0x0][0xb30] ;  /* 0x00016600ff0477ac */ /* 0x000e640008000800 */
[----:B-1----:R-:W-:-:S09]  /*2e60*/  UISETP.NE.AND UP0, UPT, UR4, 0x1, UPT ;  /* 0x000000010400788c */ /* 0x002fd2000bf05270 */
[----:B------:R-:W-:Y:S05]  /*2e70*/  BRA.U UP0, `(.L_x_39) ;  /* 0x0000000100447547 */ /* 0x000fea000b800000 */
[----:B------:R-:W1:Y:S01]  /*2e80*/  LDCU.128 UR8, c[0x0][0xb10] ;  /* 0x00016200ff0877ac */ /* 0x000e620008000c00 */
[----:B------:R-:W2:Y:S01]  /*2e90*/  LDCU UR12, c[0x0][0xb0c] ;  /* 0x00016180ff0c77ac */ /* 0x000ea20008000800 */
[----:B------:R-:W3:Y:S01]  /*2ea0*/  LDCU UR13, c[0x0][0xb20] ;  /* 0x00016400ff0d77ac */ /* 0x000ee20008000800 */
[----:B-1----:R-:W-:Y:S02]  /*2eb0*/  UIMAD.WIDE.U32 UR6, UR42, UR8, URZ ;  /* 0x000000082a0672a5 */ /* 0x002fe4000f8e00ff */
[----:B------:R-:W-:Y:S02]  /*2ec0*/  UIMAD.WIDE.U32 UR4, UR38, UR11, URZ ;  /* 0x0000000b260472a5 */ /* 0x000fe4000f8e00ff */
[----:B--2---:R-:W-:Y:S02]  /*2ed0*/  UISETP.NE.AND UP2, UPT, UR12, 0x1, UPT ;  /* 0x000000010c00788c */ /* 0x004fe4000bf45270 */
[----:B------:R-:W-:Y:S01]  /*2ee0*/  UISETP.NE.AND UP0, UPT, UR10, 0x1, UPT ;  /* 0x000000010a00788c */ /* 0x000fe2000bf05270 */
[----:B------:R-:W-:-:S02]  /*2ef0*/  UMOV UR6, UR7 ;  /* 0x0000000700067c82 */ /* 0x000fc40008000000 */
[----:B------:R-:W-:Y:S01]  /*2f00*/  UMOV UR4, UR5 ;  /* 0x0000000500047c82 */ /* 0x000fe20008000000 */
[----:B------:R-:W-:Y:S02]  /*2f10*/  USHF.R.U32.HI UR6, URZ, UR9, UR6 ;  /* 0x00000009ff067299 */ /* 0x000fe40008011606 */
[----:B---3--:R-:W-:Y:S02]  /*2f20*/  USHF.R.U32.HI UR4, URZ, UR13, UR4 ;  /* 0x0000000dff047299 */ /* 0x008fe40008011604 */
[----:B------:R-:W-:Y:S02]  /*2f30*/  USEL UR5, UR42, UR6, !UP2 ;  /* 0x000000062a057287 */ /* 0x000fe4000d000000 */
[----:B------:R-:W-:-:S04]  /*2f40*/  USEL UR4, UR38, UR4, !UP0 ;  /* 0x0000000426047287 */ /* 0x000fc8000c000000 */
[----:B------:R-:W-:Y:S02]  /*2f50*/  UIADD3 UR6, UPT, UPT, UR5, -UR4, URZ ;  /* 0x8000000405067290 */ /* 0x000fe4000fffe0ff */
[----:B------:R-:W-:Y:S02]  /*2f60*/  UIADD3 UR4, UPT, UPT, -UR5, UR4, URZ ;  /* 0x0000000405047290 */ /* 0x000fe4000fffe1ff */
[----:B------:R-:W-:Y:S02]  /*2f70*/  UIMAD UR38, UR6, UR10, UR38 ;  /* 0x0000000a062672a4 */ /* 0x000fe4000f8e0226 */
[----:B------:R-:W-:-:S12]  /*2f80*/  UIMAD UR42, UR4, UR12, UR42 ;  /* 0x0000000c042a72a4 */ /* 0x000fd8000f8e022a */
.L_x_39:
[----:B------:R-:W-:Y:S01]  /*2f90*/  R2UR UR5, R91 ;  /* 0x000000005b0572ca */ /* 0x000fe200000e0000 */
[----:B------:R-:W-:Y:S01]  /*2fa0*/  UMOV UR30, UR34 ;  /* 0x00000022001e7c82 */ /* 0x000fe20008000000 */
[----:B------:R-:W-:Y:S02]  /*2fb0*/  R2UR UR4, R90 ;  /* 0x000000005a0472ca */ /* 0x000fe400000e0000 */
[----:B------:R-:W-:Y:S02]  /*2fc0*/  PLOP3.LUT P1, PT, PT, PT, PT, 0x80, 0x8 ;  /* 0x000000000008781c */ /* 0x000fe40003f2f070 */
[----:B------:R-:W-:-:S07]  /*2fd0*/  LOP3.LUT R2, R2, 0x1, RZ, 0x3c, !PT ;  /* 0x0000000102027812 */ /* 0x000fce00078e3cff */
[----:B------:R-:W-:Y:S02]  /*2fe0*/  UIADD3 UR46, UPT, UPT, UR42, UR5, URZ ;  /* 0x000000052a2e7290 */ /* 0x000fe4000fffe0ff */
[----:B------:R-:W-:Y:S01]  /*2ff0*/  UIADD3 UR20, UPT, UPT, UR38, UR4, URZ ;  /* 0x0000000426147290 */ /* 0x000fe2000fffe0ff */
[----:B------:R-:W-:Y:S11]  /*3000*/  BRA.U UP1, `(.L_x_40) ;  /* 0xffffffed01487547 */ /* 0x000ff6000b83ffff */
[----:B------:R-:W-:Y:S01]  /*3010*/  UIADD3 UR31, UPT, UPT, UR31, 0x1a0, URZ ;  /* 0x000001a01f1f7890 */ /* 0x000fe2000fffe0ff */
[----:B------:R-:W-:-:S03]  /*3020*/  MOV R3, UR23 ;  /* 0x0000001700037c02 */ /* 0x000fc60008000f00 */
[----:B------:R-:W-:Y:S01]  /*3030*/  ULEA UR4, UR25, UR31, 0x3 ;  /* 0x0000001f19047291 */ /* 0x000fe2000f8e18ff */
[----:B------:R-:W-:-:S08]  /*3040*/  SHF.L.U32 R3, R3, 0x1f, RZ ;  /* 0x0000001f03037819 */ /* 0x000fd000000006ff */
[----:B------:R-:W1:Y:S02]  /*3050*/  SYNCS.PHASECHK.TRANS64.TRYWAIT P0, [UR4], R3 ;  /* 0x00000003ff0075a7 */ /* 0x000e640008001104 */
[----:B-1----:R-:W-:Y:S05]  /*3060*/  @!P0 BRA `(.L_x_41) ;  /* 0x0000007000fc8947 */ /* 0x002fea0003800000 */
.L_x_171:
[----:B------:R-:W-:-:S04]  /*3070*/  UIADD3 UR4, UPT, UPT, UR25, 0x1, URZ ;  /* 0x0000000119047890 */ /* 0x000fc8000fffe0ff */
[----:B------:R-:W-:-:S04]  /*3080*/  UISETP.NE.AND UP0, UPT, UR4, 0x34, UPT ;  /* 0x000000340400788c */ /* 0x000fc8000bf05270 */
[----:B------:R-:W-:Y:S02]  /*3090*/  USEL UR5, URZ, 0x1, UP0 ;  /* 0x00000001ff057887 */ /* 0x000fe40008000000 */
[----:B------:R-:W-:Y:S02]  /*30a0*/  USEL UR4, UR4, URZ, UP0 ;  /* 0x000000ff04047287 */ /* 0x000fe40008000000 */
[----:B------:R-:W-:Y:S02]  /*30b0*/  ULOP3.LUT UR6, UR23, UR5, URZ, 0x3c, !UPT ;  /* 0x0000000517067292 */ /* 0x000fe4000f8e3cff */
[----:B------:R-:W-:-:S04]  /*30c0*/  ULEA UR5, UR4, UR31, 0x3 ;  /* 0x0000001f04057291 */ /* 0x000fc8000f8e18ff */
[----:B-1----:R-:W-:-:S04]  /*30d0*/  MOV R3, UR6 ;  /* 0x0000000600037c02 */ /* 0x002fc80008000f00 */
[----:B------:R-:W-:-:S04]  /*30e0*/  SHF.L.U32 R3, R3, 0x1f, RZ ;  /* 0x0000001f03037819 */ /* 0x000fc800000006ff */
[----:B------:R-:W1:Y:S02]  /*30f0*/  SYNCS.PHASECHK.TRANS64.TRYWAIT P0, [UR5], R3 ;  /* 0x00000003ff0075a7 */ /* 0x000e640008001105 */
[----:B-1----:R-:W-:Y:S05]  /*3100*/  @!P0 BRA `(.L_x_42) ;  /* 0x0000007000ec8947 */ /* 0x002fea0003800000 */
.L_x_173:
        /* <DEDUP_REMOVED lines=10> */
.L_x_175:
        /* <DEDUP_REMOVED lines=10> */
.L_x_177:
        /* <DEDUP_REMOVED lines=10> */
.L_x_179:
        /* <DEDUP_REMOVED lines=10> */
.L_x_181:
        /* <DEDUP_REMOVED lines=10> */
.L_x_183:
        /* <DEDUP_REMOVED lines=10> */
.L_x_185:
        /* <DEDUP_REMOVED lines=10> */
.L_x_187:
        /* <DEDUP_REMOVED lines=10> */
.L_x_189:
        /* <DEDUP_REMOVED lines=10> */
.L_x_191:
        /* <DEDUP_REMOVED lines=10> */
.L_x_193:
        /* <DEDUP_REMOVED lines=10> */
.L_x_195:
        /* <DEDUP_REMOVED lines=10> */
.L_x_197:
        /* <DEDUP_REMOVED lines=10> */
.L_x_199:
        /* <DEDUP_REMOVED lines=10> */
.L_x_201:
        /* <DEDUP_REMOVED lines=10> */
.L_x_203:
        /* <DEDUP_REMOVED lines=10> */
.L_x_205:
        /* <DEDUP_REMOVED lines=10> */
.L_x_207:
        /* <DEDUP_REMOVED lines=10> */
.L_x_209:
        /* <DEDUP_REMOVED lines=10> */
.L_x_211:
        /* <DEDUP_REMOVED lines=10> */
.L_x_213:
        /* <DEDUP_REMOVED lines=10> */
.L_x_215:
        /* <DEDUP_REMOVED lines=10> */
.L_x_217:
        /* <DEDUP_REMOVED lines=10> */
.L_x_219:
        /* <DEDUP_REMOVED lines=10> */
.L_x_221:
        /* <DEDUP_REMOVED lines=10> */
.L_x_223:
        /* <DEDUP_REMOVED lines=10> */
.L_x_225:
        /* <DEDUP_REMOVED lines=10> */
.L_x_227:
        /* <DEDUP_REMOVED lines=10> */
.L_x_229:
        /* <DEDUP_REMOVED lines=10> */
.L_x_231:
        /* <DEDUP_REMOVED lines=10> */
.L_x_233:
        /* <DEDUP_REMOVED lines=10> */
.L_x_235:
        /* <DEDUP_REMOVED lines=10> */
.L_x_237:
        /* <DEDUP_REMOVED lines=10> */
.L_x_239:
        /* <DEDUP_REMOVED lines=10> */
.L_x_241:
        /* <DEDUP_REMOVED lines=10> */
.L_x_243:
        /* <DEDUP_REMOVED lines=10> */
.L_x_245:
        /* <DEDUP_REMOVED lines=10> */
.L_x_247:
        /* <DEDUP_REMOVED lines=10> */
.L_x_249:
        /* <DEDUP_REMOVED lines=10> */
.L_x_251:
        /* <DEDUP_REMOVED lines=10> */
.L_x_253:
        /* <DEDUP_REMOVED lines=10> */
.L_x_255:
        /* <DEDUP_REMOVED lines=10> */
.L_x_257:
        /* <DEDUP_REMOVED lines=10> */
.L_x_259:
        /* <DEDUP_REMOVED lines=10> */
.L_x_261:
        /* <DEDUP_REMOVED lines=10> */
.L_x_263:
        /* <DEDUP_REMOVED lines=10> */
.L_x_265:
        /* <DEDUP_REMOVED lines=10> */
.L_x_267:
        /* <DEDUP_REMOVED lines=10> */
.L_x_269:
        /* <DEDUP_REMOVED lines=10> */
.L_x_271:
[----:B------:R-:W-:-:S04]  /*4fb0*/  UIADD3 UR4, UPT, UPT, UR4, 0x1, URZ ;  /* 0x0000000104047890 */ /* 0x000fc8000fffe0ff */
[----:B------:R-:W-:-:S04]  /*4fc0*/  UISETP.NE.AND UP0, UPT, UR4, 0x34, UPT ;  /* 0x000000340400788c */ /* 0x000fc8000bf05270 */
[----:B------:R-:W-:Y:S02]  /*4fd0*/  USEL UR5, URZ, 0x1, UP0 ;  /* 0x00000001ff057887 */ /* 0x000fe40008000000 */
[----:B------:R-:W-:Y:S02]  /*4fe0*/  USEL UR4, UR4, URZ, UP0 ;  /* 0x000000ff04047287 */ /* 0x000fe40008000000 */
[----:B------:R-:W-:Y:S02]  /*4ff0*/  ULOP3.LUT UR5, UR6, UR5, URZ, 0x3c, !UPT ;  /* 0x0000000506057292 */ /* 0x000fe4000f8e3cff */
[----:B------:R-:W-:-:S04]  /*5000*/  ULEA UR4, UR4, UR31, 0x3 ;  /* 0x0000001f04047291 */ /* 0x000fc8000f8e18ff */
[----:B------:R-:W-:Y:S02]  /*5010*/  IMAD.U32 R2, RZ, RZ, UR5 ;  /* 0x00000005ff027e24 */ /* 0x000fe4000f8e00ff */
[----:B-1----:R-:W-:-:S03]  /*5020*/  MOV R0, UR4 ;  /* 0x0000000400007c02 */ /* 0x002fc60008000f00 */
[----:B------:R-:W-:-:S07]  /*5030*/  SHF.L.U32 R3, R2, 0x1f, RZ ;  /* 0x0000001f02037819 */ /* 0x000fce00000006ff */
.L_x_92:
[----:B-1----:R1:W2:Y:S02]  /*5040*/  SYNCS.PHASECHK.TRANS64.TRYWAIT P0, [R0+URZ], R3 ;  /* 0x00000003000075a7 */ /* 0x0022a400080011ff */
[----:B--2---:R-:W-:Y:S05]  /*5050*/  @!P0 NANOSLEEP.SYNCS 0x989680 ;  /* 0x009896800000895d */ /* 0x004fea0003900000 */
[----:B------:R-:W2:Y:S02]  /*5060*/  @!P0 SYNCS.PHASECHK.TRANS64 P0, [R0+URZ], R3 ;  /* 0x00000003000085a7 */ /* 0x000ea400080010ff */
[----:B--2---:R-:W-:Y:S05]  /*5070*/  @P0 EXIT ;  /* 0x000000000000094d */ /* 0x004fea0003800000 */
[----:B------:R-:W-:Y:S05]  /*5080*/  BRA `(.L_x_92) ;  /* 0xfffffffc00ec7947 */ /* 0x000fea000383ffff */
.L_x_22:
[----:B------:R-:W-:-:S04]  /*5090*/  UISETP.NE.AND UP0, UPT, UR45, URZ, UPT ;  /* 0x000000ff2d00728c */ /* 0x000fc8000bf05270 */
[----:B------:R-:W-:-:S09]  /*50a0*/  UISETP.NE.OR UP0, UPT, UR18, 0x1, UP0 ;  /* 0x000000011200788c */ /* 0x000fd20008705670 */
[----:B------:R-:W-:Y:S05]  /*50b0*/  BRA.U UP0, `(.L_x_93) ;  /* 0x0000000100b07547 */ /* 0x000fea000b800000 */
[----:B------:R-:W-:Y:S01]  /*50c0*/  UMOV UR4, 0x400 ;  /* 0x0000040000047882 */ /* 0x000fe20000000000 */
[----:B------:R-:W-:Y:S01]  /*50d0*/  HFMA2 R2, -RZ, RZ, 0, 5.9604644775390625e-08 ;  /* 0x00000001ff027431 */ /* 0x000fe200000001ff */
[----:B------:R-:W-:Y:S01]  /*50e0*/  ULEA UR4, UR45, UR4, 0x18 ;  /* 0x000000042d047291 */ /* 0x000fe2000f8ec0ff */
[----:B------:R-:W-:Y:S01]  /*50f0*/  ISETP.GE.U32.AND P0, PT, R3, 0x2, PT ;  /* 0x000000020300780c */ /* 0x000fe20003f06070 */
[----:B------:R-:W-:Y:S02]  /*5100*/  IMAD.MOV.U32 R8, RZ, RZ, RZ ;  /* 0x000000ffff087224 */ /* 0x000fe400078e00ff */
[----:B------:R-:W-:Y:S02]  /*5110*/  UIADD3 UR5, UPT, UPT, UR4, 0x378, URZ ;  /* 0x0000037804057890 */ /* 0x000fe4000fffe0ff */
[----:B------:R-:W-:Y:S02]  /*5120*/  UIADD3 UR8, UPT, UPT, UR4, 0x370, URZ ;  /* 0x0000037004087890 */ /* 0x000fe4000fffe0ff */
[----:B------:R-:W-:-:S12]  /*5130*/  UPRMT UR5, URZ, 0x654, UR5 ;  /* 0x00000654ff057896 */ /* 0x000fd80008000005 */
.L_x_96:
[----:B------:R-:W-:Y:S01]  /*5140*/  SHF.L.U32 R7, R2, 0x1f, RZ ;  /* 0x0000001f02077819 */ /* 0x000fe200000006ff */
[----:B------:R-:W-:Y:S02]  /*5150*/  IMAD.U32 R4, RZ, RZ, UR8 ;  /* 0x00000008ff047e24 */ /* 0x000fe4000f8e00ff */
[----:B------:R-:W-:Y:S01]  /*5160*/  @!P0 IMAD.MOV.U32 R5, RZ, RZ, 0x10 ;  /* 0x00000010ff058424 */ /* 0x000fe200078e00ff */
[----:B------:R-:W2:Y:S02]  /*5170*/  SYNCS.PHASECHK.TRANS64.TRYWAIT P1, [UR4+0x378], R7 ;  /* 0x00037807ff0075a7 */ /* 0x000ea40008021104 */
[----:B------:R-:W-:-:S04]  /*5180*/  PRMT R9, R3, 0x654, R4 ;  /* 0x0000065403097816 */ /* 0x000fc80000000004 */
[----:B------:R-:W-:Y:S01]  /*5190*/  SEL R0, R9, R0, !P0 ;  /* 0x0000000009007207 */ /* 0x000fe20004000000 */
[----:B--2---:R-:W-:Y:S06]  /*51a0*/  @!P1 BRA `(.L_x_94) ;  /* 0x0000006400749947 */ /* 0x004fec0003800000 */
.L_x_273:
[----:B------:R-:W-:Y:S01]  /*51b0*/  UIADD3 UR6, UPT, UPT, UR4, 0x3b0, URZ ;  /* 0x000003b004067890 */ /* 0x000fe2000fffe0ff */
[----:B------:R3:W-:Y:S01]  /*51c0*/  @!P0 SYNCS.ARRIVE.TRANS64.RED RZ, [R0+URZ], R5 ;  /* 0x0000000500ff89a7 */ /* 0x0007e200080004ff */
[----:B------:R-:W-:Y:S01]  /*51d0*/  UIADD3 UR7, UPT, UPT, UR4, 0x370, URZ ;  /* 0x0000037004077890 */ /* 0x000fe2000fffe0ff */
[----:B------:R-:W-:-:S08]  /*51e0*/  LOP3.LUT R2, R2, 0x1, RZ, 0x3c, !PT ;  /* 0x0000000102027812 */ /* 0x000fd000078e3cff */
[----:B------:R-:W-:Y:S06]  /*51f0*/  UGETNEXTWORKID.BROADCAST [UR6], [UR7] ;  /* 0x00000000060073ca */ /* 0x000fec0008000100 */
[----:B---3--:R-:W-:-:S04]  /*5200*/  SHF.L.U32 R5, R8, 0x1f, RZ ;  /* 0x0000001f08057819 */ /* 0x008fc800000006ff */
[----:B------:R-:W3:Y:S02]  /*5210*/  SYNCS.PHASECHK.TRANS64.TRYWAIT P1, [UR4+0x370], R5 ;  /* 0x00037005ff0075a7 */ /* 0x000ee40008021104 */
[----:B---3--:R-:W-:Y:S05]  /*5220*/  @!P1 BRA `(.L_x_95) ;  /* 0x00000064006c9947 */ /* 0x008fea0003800000 */
.L_x_275:
[----:B--2---:R-:W2:Y:S01]  /*5230*/  LDS.128 R4, [UR4+0x3b0] ;  /* 0x0003b004ff047984 */ /* 0x004ea20008000c00 */
[----:B------:R-:W-:Y:S01]  /*5240*/  LOP3.LUT R8, R8, 0x1, RZ, 0x3c, !PT ;  /* 0x0000000108087812 */ /* 0x000fe200078e3cff */
[----:B------:R-:W-:Y:S01]  /*5250*/  @!PT LDS RZ, [RZ] ;  /* 0x00000000fffff984 */ /* 0x000fe20000000800 */
[----:B------:R-:W-:Y:S01]  /*5260*/  @!PT LDS RZ, [RZ] ;  /* 0x00000000fffff984 */ /* 0x000fe20000000800 */
[----:B------:R-:W-:Y:S01]  /*5270*/  @!PT LDS RZ, [RZ] ;  /* 0x00000000fffff984 */ /* 0x000fe20000000800 */
[----:B------:R-:W-:Y:S01]  /*5280*/  @!PT LDS RZ, [RZ] ;  /* 0x00000000fffff984 */ /* 0x000fe20000000800 */
[----:B------:R3:W-:Y:S06]  /*5290*/  MEMBAR.ALL.CTA ;  /* 0x0000000000007992 */ /* 0x0007ec0000008000 */
[----:B---3--:R-:W3:Y:S02]  /*52a0*/  FENCE.VIEW.ASYNC.S ;  /* 0x00000000000073c6 */ /* 0x008ee40000000000 */
[----:B---3--:R-:W-:Y:S01]  /*52b0*/  SYNCS.ARRIVE.TRANS64.RED.A1T0 RZ, [UR5], RZ ;  /* 0x000000ffffff79a7 */ /* 0x008fe20008100405 */
[----:B--2---:R-:W-:-:S13]  /*52c0*/  LOP3.LUT P1, RZ, R6, 0x1, RZ, 0xc0, !PT ;  /* 0x0000000106ff7812 */ /* 0x004fda000782c0ff */
[----:B------:R-:W-:Y:S05]  /*52d0*/  @P1 BRA `(.L_x_96) ;  /* 0xfffffffc00981947 */ /* 0x000fea000383ffff */
[----:B------:R-:W-:-:S04]  /*52e0*/  SHF.L.U32 R0, R2, 0x1f, RZ ;  /* 0x0000001f02007819 */ /* 0x000fc800000006ff */
[----:B------:R-:W2:Y:S02]  /*52f0*/  SYNCS.PHASECHK.TRANS64 P0, [UR4+0x378], R0 ;  /* 0x00037800ff0075a7 */ /* 0x000ea40008001004 */
[----:B-12---:R-:W-:Y:S05]  /*5300*/  @P0 EXIT ;  /* 0x000000000000094d */ /* 0x006fea0003800000 */
[----:B------:R-:W-:-:S07]  /*5310*/  MOV R0, UR4 ;  /* 0x0000000400007c02 */ /* 0x000fce0008000f00 */
.L_x_97:
[----:B-1----:R-:W-:-:S04]  /*5320*/  SHF.L.U32 R3, R2, 0x1f, RZ ;  /* 0x0000001f02037819 */ /* 0x002fc800000006ff */
[----:B------:R1:W2:Y:S03]  /*5330*/  SYNCS.PHASECHK.TRANS64.TRYWAIT P0, [R0+URZ+0x378], R3 ;  /* 0x00037803000075a7 */ /* 0x0002a600080011ff */
[----:B--2---:R-:W-:Y:S05]  /*5340*/  @!P0 NANOSLEEP.SYNCS 0x989680 ;  /* 0x009896800000895d */ /* 0x004fea0003900000 */
[----:B------:R-:W2:Y:S02]  /*5350*/  @!P0 SYNCS.PHASECHK.TRANS64 P0, [R0+URZ+0x378], R3 ;  /* 0x00037803000085a7 */ /* 0x000ea400080010ff */
[----:B--2---:R-:W-:Y:S05]  /*5360*/  @P0 EXIT ;  /* 0x000000000000094d */ /* 0x004fea0003800000 */
[----:B------:R-:W-:Y:S05]  /*5370*/  BRA `(.L_x_97) ;  /* 0xfffffffc00e87947 */ /* 0x000fea000383ffff */
.L_x_93:
[----:B------:R-:W-:Y:S05]  /*5380*/  BRA.U UP4, `(.L_x_98) ;  /* 0x0000001104347547 */ /* 0x000fea000b800000 */
[----:B------:R-:W-:Y:S01]  /*5390*/  UMOV UR5, 0x40 ;  /* 0x0000004000057882 */ /* 0x000fe20000000000 */
[----:B------:R-:W-:Y:S01]  /*53a0*/  NOP ;  /* 0x0000000000007918 */ /* 0x000fe20000000000 */
[----:B------:R-:W-:Y:S01]  /*53b0*/  ULEA UR5, UR45, UR5, 0x18 ;  /* 0x000000052d057291 */ /* 0x000fe2000f8ec0ff */
[----:B------:R-:W-:Y:S02]  /*53c0*/  UMOV UR6, 0x400 ;  /* 0x0000040000067882 */ /* 0x000fe40000000000 */
[----:B------:R-:W-:-:S06]  /*53d0*/  ULEA UR6, UR45, UR6, 0x18 ;  /* 0x000000062d067291 */ /* 0x000fcc000f8ec0ff */
[----:B------:R-:W2:Y:S02]  /*53e0*/  LDS.U8 R3, [UR5+0x1c] ;  /* 0x00001c05ff037984 */ /* 0x000ea40008000000 */
[----:B--2---:R-:W-:-:S13]  /*53f0*/  ISETP.NE.AND P0, PT, R3, RZ, PT ;  /* 0x000000ff0300720c */ /* 0x004fda0003f05270 */
[----:B------:R-:W-:Y:S05]  /*5400*/  @P0 BRA `(.L_x_99) ;  /* 0x0000000400080947 */ /* 0x000fea0003800000 */
[----:B------:R-:W-:Y:S02]  /*5410*/  UISETP.NE.U32.AND UP1, UPT, UR26, 0x1, UPT ;  /* 0x000000011a00788c */ /* 0x000fe4000bf25070 */
[----:B------:R-:W-:-:S07]  /*5420*/  UIADD3 UR7, UPT, UPT, UR5, 0x8, URZ ;  /* 0x0000000805077890 */ /* 0x000fce000fffe0ff */
[----:B------:R-:W-:Y:S05]  /*5430*/  BRA.U !UP1, `(.L_x_100) ;  /* 0x00000001099c7547 */ /* 0x000fea000b800000 */
[----:B------:R-:W-:Y:S01]  /*5440*/  ELECT P0, URZ, PT ;  /* 0x0000000000ff782f */ /* 0x000fe20003800000 */
[----:B------:R-:W-:-:S12]  /*5450*/  BSSY B0, `(.L_x_100) ;  /* 0x0000025000007945 */ /* 0x000fd80003800000 */
[----:B------:R-:W-:Y:S05]  /*5460*/  @!P0 BRA `(.L_x_101) ;  /* 0x00000000008c8947 */ /* 0x000fea0003800000 */
[----:B------:R-:W-:-:S05]  /*5470*/  UMOV UR4, 0x10 ;  /* 0x0000001000047882 */ /* 0x000fca0000000000 */
[----:B------:R-:W-:Y:S04]  /*5480*/  DEPBAR.LE SB2, 0x36 ;  /* 0x0000ad800000791a */ /* 0x000fe80000000000 */
[----:B------:R-:W2:Y:S02]  /*5490*/  UTCATOMSWS.2CTA.FIND_AND_SET.ALIGN UP0, UR4, UR4 ;  /* 0x00000004000475e3 */ /* 0x000ea40008200800 */
[----:B--2---:R-:W-:Y:S01]  /*54a0*/  MOV R10, UR4 ;  /* 0x00000004000a7c02 */ /* 0x004fe20008000f00 */
[----:B------:R-:W-:Y:S06]  /*54b0*/  BRA.U UP0, `(.L_x_102) ;  /* 0x0000000100187547 */ /* 0x000fec000b800000 */
.L_x_103:
[----:B------:R-:W-:Y:S05]  /*54c0*/  NANOSLEEP 0x64 ;  /* 0x000000640000795d */ /* 0x000fea0003800000 */
[----:B------:R-:W-:-:S05]  /*54d0*/  UMOV UR4, 0x10 ;  /* 0x0000001000047882 */ /* 0x000fca0000000000 */
[----:B------:R-:W-:Y:S04]  /*54e0*/  DEPBAR.LE SB2, 0x36 ;  /* 0x0000ad800000791a */ /* 0x000fe80000000000 */
[----:B------:R-:W2:Y:S02]  /*54f0*/  UTCATOMSWS.2CTA.FIND_AND_SET.ALIGN UP0, UR4, UR4 ;  /* 0x00000004000475e3 */ /* 0x000ea40008200800 */
[----:B--2---:R-:W-:Y:S01]  /*5500*/  MOV R10, UR4 ;  /* 0x00000004000a7c02 */ /* 0x004fe20008000f00 */
[----:B------:R-:W-:Y:S05]  /*5510*/  BRA.U !UP0, `(.L_x_103) ;  /* 0xfffffffd08e87547 */ /* 0x000fea000b83ffff */
.L_x_102:
[----:B------:R-:W2:Y:S01]  /*5520*/  LDS R6, [UR5+0x10] ;  /* 0x00001005ff067984 */ /* 0x000ea20008000800 */
[----:B------:R-:W-:Y:S01]  /*5530*/  IMAD.U32 R3, RZ, RZ, UR6 ;  /* 0x00000006ff037e24 */ /* 0x000fe2000f8e00ff */
[----:B------:R-:W-:-:S03]  /*5540*/  MOV R4, UR25 ;  /* 0x0000001900047c02 */ /* 0x000fc60008000f00 */
[----:B------:R-:W-:Y:S01]  /*5550*/  VIADD R3, R3, 0x3c0 ;  /* 0x000003c003037836 */ /* 0x000fe20000000000 */
[----:B--2---:R-:W-:-:S04]  /*5560*/  SHF.L.U32 R6, R6, 0x1f, RZ ;  /* 0x0000001f06067819 */ /* 0x004fc800000006ff */
[----:B------:R-:W2:Y:S02]  /*5570*/  SYNCS.PHASECHK.TRANS64.TRYWAIT P0, [UR5+0x8], R6 ;  /* 0x00000806ff0075a7 */ /* 0x000ea40008001105 */
[----:B--2---:R-:W-:Y:S05]  /*5580*/  @P0 BRA `(.L_x_104) ;  /* 0x0000000000080947 */ /* 0x004fea0003800000 */
[----:B------:R-:W2:Y:S02]  /*5590*/  SYNCS.PHASECHK.TRANS64.TRYWAIT P0, [UR5+0x8], R6 ;  /* 0x00000806ff0075a7 */ /* 0x000ea40008001105 */
[----:B--2---:R-:W-:Y:S05]  /*55a0*/  @!P0 BRA `(.L_x_105) ;  /* 0x0000006000a48947 */ /* 0x004fea0003800000 */
.L_x_104:
[----:B------:R-:W-:Y:S01]  /*55b0*/  PRMT R4, R4, 0x654, R3 ;  /* 0x0000065404047816 */ /* 0x000fe20000000003 */
[----:B------:R-:W-:Y:S01]  /*55c0*/  HFMA2 R3, -RZ, RZ, 0, 5.9604644775390625e-08 ;  /* 0x00000001ff037431 */ /* 0x000fe200000001ff */
[----:B------:R-:W-:Y:S01]  /*55d0*/  UPRMT UR4, UR25, 0x654, UR7 ;  /* 0x0000065419047896 */ /* 0x000fe20008000007 */
[----:B------:R-:W-:Y:S02]  /*55e0*/  IMAD.MOV.U32 R7, RZ, RZ, 0xffff ;  /* 0x0000ffffff077424 */ /* 0x000fe400078e00ff */
[----:B--2---:R-:W-:Y:S02]  /*55f0*/  IMAD.MOV.U32 R6, RZ, RZ, 0x4 ;  /* 0x00000004ff067424 */ /* 0x004fe400078e00ff */
[----:B------:R-:W-:Y:S01]  /*5600*/  IMAD.SHL.U32 R9, R10, 0x20, RZ ;  /* 0x000000200a097824 */ /* 0x000fe200078e00ff */
[----:B------:R-:W-:Y:S02]  /*5610*/  MOV R5, UR4 ;  /* 0x0000000400057c02 */ /* 0x000fe40008000f00 */
[-C--:B------:R-:W-:Y:S01]  /*5620*/  SHF.L.U32 R8, R7, R10.reuse, RZ ;  /* 0x0000000a07087219 */ /* 0x080fe200000006ff */
[----:B------:R2:W-:Y:S01]  /*5630*/  SYNCS.ARRIVE.TRANS64.RED RZ, [UR4], R6 ;  /* 0x00000006ffff79a7 */ /* 0x0005e20008000404 */
[----:B------:R-:W-:Y:S01]  /*5640*/  SHF.L.U32 R7, R3, R10, RZ ;  /* 0x0000000a03077219 */ /* 0x000fe200000006ff */
[----:B------:R2:W-:Y:S04]  /*5650*/  STS [UR6+0x3c0], R9 ;  /* 0x0003c009ff007988 */ /* 0x0005e80008000806 */
[----:B------:R2:W-:Y:S04]  /*5660*/  STAS [R4.64], R10 ;  /* 0x0000000a04007dbd */ /* 0x0005e8000c0008ff */
[----:B------:R2:W-:Y:S04]  /*5670*/  ATOMS.OR RZ, [UR5+0x14], R8 ;  /* 0x00001408ffff798c */ /* 0x0005e8000b000005 */
[----:B------:R2:W-:Y:S04]  /*5680*/  ATOMS.OR RZ, [UR5+0x18], R7 ;  /* 0x00001807ffff798c */ /* 0x0005e8000b000005 */
[----:B------:R2:W-:Y:S02]  /*5690*/  ATOMS.XOR RZ, [UR5+0x10], R3 ;  /* 0x00001003ffff798c */ /* 0x0005e4000b800005 */
.L_x_101:
[----:B-1----:R-:W-:Y:S05]  /*56a0*/  BSYNC B0 ;  /* 0x0000000000007941 */ /* 0x002fea0003800000 */
.L_x_100:
[----:B------:R-:W-:Y:S05]  /*56b0*/  BRA.U UP1, `(.L_x_106) ;  /* 0x00000001016c7547 */ /* 0x000fea000b800000 */
[----:B------:R-:W-:-:S03]  /*56c0*/  UMOV UR4, 0xffffffff ;  /* 0xffffffff00047882 */ /* 0x000fc60000000000 */
[----:B------:R-:W-:Y:S05]  /*56d0*/  BRA.DIV UR4, `(.L_x_107) ;  /* 0x0000006204707947 */ /* 0x000fea000b800000 */
[----:B------:R-:W-:-:S13]  /*56e0*/  ELECT P6, URZ, PT ;  /* 0x0000000000ff782f */ /* 0x000fda00038c0000 */
.L_x_278:
[----:B------:R-:W-:Y:S05]  /*56f0*/  @!P6 BRA `(.L_x_106) ;  /* 0x00000000005ce947 */ /* 0x000fea0003800000 */
[----:B--2---:R-:W2:Y:S02]  /*5700*/  LDS R4, [UR5+0x10] ;  /* 0x00001005ff047984 */ /* 0x004ea40008000800 */
[----:B--2---:R-:W-:-:S04]  /*5710*/  SHF.L.U32 R4, R4, 0x1f, RZ ;  /* 0x0000001f04047819 */ /* 0x004fc800000006ff */
[----:B------:R-:W2:Y:S02]  /*5720*/  SYNCS.PHASECHK.TRANS64.TRYWAIT P0, [UR5+0x8], R4 ;  /* 0x00000804ff0075a7 */ /* 0x000ea40008001105 */
[----:B--2---:R-:W-:Y:S05]  /*5730*/  @P0 BRA `(.L_x_108) ;  /* 0x0000000000080947 */ /* 0x004fea0003800000 */
[----:B------:R-:W2:Y:S02]  /*5740*/  SYNCS.PHASECHK.TRANS64.TRYWAIT P0, [UR5+0x8], R4 ;  /* 0x00000804ff0075a7 */ /* 0x000ea40008001105 */
[----:B--2---:R-:W-:Y:S05]  /*5750*/  @!P0 BRA `(.L_x_109) ;  /* 0x0000006000708947 */ /* 0x004fea0003800000 */
.L_x_108:
[----:B------:R-:W3:Y:S01]  /*5760*/  LDS R6, [UR6+0x3c0] ;  /* 0x0003c006ff067984 */ /* 0x000ee20008000800 */
[----:B--2---:R-:W-:Y:S02]  /*5770*/  HFMA2 R3, -RZ, RZ, 0, 5.9604644775390625e-08 ;  /* 0x00000001ff037431 */ /* 0x004fe400000001ff */
[----:B------:R-:W-:Y:S01]  /*5780*/  IMAD.MOV.U32 R4, RZ, RZ, 0xffff ;  /* 0x0000ffffff047424 */ /* 0x000fe200078e00ff */
[----:B------:R-:W-:Y:S01]  /*5790*/  UPRMT UR4, UR25, 0x654, UR7 ;  /* 0x0000065419047896 */ /* 0x000fe20008000007 */
[----:B---3--:R-:W-:-:S03]  /*57a0*/  IMAD.SHL.U32 R5, R6, 0x20, RZ ;  /* 0x0000002006057824 */ /* 0x008fc600078e00ff */
[-C--:B------:R-:W-:Y:S02]  /*57b0*/  SHF.L.U32 R4, R4, R6.reuse, RZ ;  /* 0x0000000604047219 */ /* 0x080fe400000006ff */
[----:B------:R-:W-:Y:S01]  /*57c0*/  SHF.L.U32 R6, R3, R6, RZ ;  /* 0x0000000603067219 */ /* 0x000fe200000006ff */
[----:B------:R3:W-:Y:S04]  /*57d0*/  STS [UR6+0x3c0], R5 ;  /* 0x0003c005ff007988 */ /* 0x0007e80008000806 */
[----:B------:R3:W-:Y:S04]  /*57e0*/  ATOMS.OR RZ, [UR5+0x14], R4 ;  /* 0x00001404ffff798c */ /* 0x0007e8000b000005 */
[----:B------:R3:W-:Y:S01]  /*57f0*/  ATOMS.OR RZ, [UR5+0x18], R6 ;  /* 0x00001806ffff798c */ /* 0x0007e2000b000005 */
[----:B------:R-:W-:Y:S03]  /*5800*/  SYNCS.ARRIVE.TRANS64.RED.A1T0 RZ, [UR4], RZ ;  /* 0x000000ffffff79a7 */ /* 0x000fe60008100404 */
[----:B------:R3:W-:Y:S01]  /*5810*/  ATOMS.XOR RZ, [UR5+0x10], R3 ;  /* 0x00001003ffff798c */ /* 0x0007e2000b800005 */
[----:B------:R-:W-:Y:S05]  /*5820*/  BRA `(.L_x_106) ;  /* 0x0000000000107947 */ /* 0x000fea0003800000 */
.L_x_99:
[----:B------:R-:W-:Y:S02]  /*5830*/  MOV R3, 0xffffffff ;  /* 0xffffffff00037802 */ /* 0x000fe40000000f00 */
[----:B------:R-:W-:-:S03]  /*5840*/  MOV R4, 0x5870 ;  /* 0x0000587000047802 */ /* 0x000fc60000000f00 */
[----:B------:R2:W-:Y:S04]  /*5850*/  STS [UR6+0x3c0], R3 ;  /* 0x0003c003ff007988 */ /* 0x0005e80008000806 */
[----:B-12--5:R-:W-:Y:S05]  /*5860*/  CALL.REL.NOINC `($__internal_1_$__cuda_sm10x_tcgen05_guardrail_trap_phase_invalid_during_alloc) ;  /* 0x0000006400947944 */ /* 0x026fea0003c00000 */
.L_x_106:
[----:B------:R-:W-:Y:S05]  /*5870*/  WARPSYNC.ALL ;  /* 0x0000000000007948 */ /* 0x000fea0003800000 */
[----:B------:R-:W4:Y:S01]  /*5880*/  S2UR UR14, SR_CgaCtaId ;  /* 0x00000000000e79c3 */ /* 0x000f220000008800 */
[----:B------:R-:W-:Y:S01]  /*5890*/  UMOV UR4, 0x400 ;  /* 0x0000040000047882 */ /* 0x000fe20000000000 */
[----:B------:R-:W-:-:S06]  /*58a0*/  NOP ;  /* 0x0000000000007918 */ /* 0x000fcc0000000000 */
[----:B------:R-:W-:Y:S06]  /*58b0*/  BAR.ARV 0x6, 0xa0 ;  /* 0x0182800000007b1d */ /* 0x000fec0000002000 */
[----:B------:R-:W1:Y:S01]  /*58c0*/  LDCU.64 UR6, c[0x0][0x388] ;  /* 0x00007100ff0677ac */ /* 0x000e620008000a00 */
[----:B------:R-:W-:Y:S01]  /*58d0*/  LOP3.LUT R2, R2, 0xffff, RZ, 0xc0, !PT ;  /* 0x0000ffff02027812 */ /* 0x000fe200078ec0ff */
[----:B--2---:R-:W-:Y:S01]  /*58e0*/  IMAD.MOV.U32 R8, RZ, RZ, 0x1 ;  /* 0x00000001ff087424 */ /* 0x004fe200078e00ff */
[----:B------:R-:W-:Y:S01]  /*58f0*/  LOP3.LUT R0, R0, 0xffff, RZ, 0xc0, !PT ;  /* 0x0000ffff00007812 */ /* 0x000fe200078ec0ff */
[----:B------:R-:W-:Y:S01]  /*5900*/  UISETP.NE.AND UP3, UPT, UR26, URZ, UPT ;  /* 0x000000ff1a00728c */ /* 0x000fe2000bf65270 */
[----:B------:R-:W-:Y:S01]  /*5910*/  R2UR UR15, R2 ;  /* 0x00000000020f72ca */ /* 0x000fe200000e0000 */
[----:B------:R-:W-:Y:S01]  /*5920*/  IMAD.MOV.U32 R2, RZ, RZ, RZ ;  /* 0x000000ffff027224 */ /* 0x000fe200078e00ff */
[----:B------:R-:W-:Y:S01]  /*5930*/  R2UR UR22, R0 ;  /* 0x00000000001672ca */ /* 0x000fe200000e0000 */
[----:B------:R-:W-:Y:S01]  /*5940*/  IMAD.MOV.U32 R0, RZ, RZ, RZ ;  /* 0x000000ffff007224 */ /* 0x000fe200078e00ff */
[----:B------:R-:W-:Y:S01]  /*5950*/  UMOV UR18, URZ ;  /* 0x000000ff00127c82 */ /* 0x000fe20008000000 */
[----:B----4-:R-:W-:Y:S01]  /*5960*/  ULEA UR14, UR14, UR4, 0x18 ;  /* 0x000000040e0e7291 */ /* 0x010fe2000f8ec0ff */
[----:B------:R-:W-:Y:S01]  /*5970*/  UMOV UR13, URZ ;  /* 0x000000ff000d7c82 */ /* 0x000fe20008000000 */
[----:B------:R-:W-:-:S02]  /*5980*/  UMOV UR20, 0x0 ;  /* 0x0000000000147882 */ /* 0x000fc40000000000 */
[----:B------:R-:W-:Y:S01]  /*5990*/  UIADD3 UR24, UPT, UPT, UR14, 0x378, URZ ;  /* 0x000003780e187890 */ /* 0x000fe2000fffe0ff */
[----:B------:R-:W-:Y:S01]  /*59a0*/  UMOV UR21, 0x8200010 ;  /* 0x0820001000157882 */ /* 0x000fe20000000000 */
[----:B-1----:R-:W-:-:S03]  /*59b0*/  UIADD3 UR4, UPT, UPT, UR6, 0x1f, URZ ;  /* 0x0000001f06047890 */ /* 0x002fc6000fffe0ff */
[----:B---3--:R-:W1:Y:S01]  /*59c0*/  LDS R3, [UR14+0x3c0] ;  /* 0x0003c00eff037984 */ /* 0x008e620008000800 */
[----:B------:R-:W2:Y:S01]  /*59d0*/  LDCU UR6, c[0x0][0x390] ;  /* 0x00007200ff0677ac */ /* 0x000ea20008000800 */
[----:B------:R-:W-:Y:S02]  /*59e0*/  USHF.R.S32.HI UR5, URZ, 0x1f, UR4 ;  /* 0x0000001fff057899 */ /* 0x000fe40008011404 */
[----:B------:R-:W-:Y:S02]  /*59f0*/  UPRMT UR24, URZ, 0x654, UR24 ;  /* 0x00000654ff187896 */ /* 0x000fe40008000018 */
[----:B------:R-:W-:Y:S02]  /*5a00*/  ULEA.HI UR4, UR5, UR4, URZ, 0x5 ;  /* 0x0000000405047291 */ /* 0x000fe4000f8f28ff */
[----:B------:R-:W-:Y:S02]  /*5a10*/  UIADD3 UR5, UPT, UPT, UR14, 0x4500, URZ ;  /* 0x000045000e057890 */ /* 0x000fe4000fffe0ff */
[----:B------:R-:W-:-:S02]  /*5a20*/  USHF.R.S32.HI UR4, URZ, 0x5, UR4 ;  /* 0x00000005ff047899 */ /* 0x000fc40008011404 */
[----:B------:R-:W-:Y:S02]  /*5a30*/  USHF.R.U32.HI UR5, URZ, 0x4, UR5 ;  /* 0x00000004ff057899 */ /* 0x000fe40008011605 */
[----:B------:R-:W-:Y:S02]  /*5a40*/  UIMAD UR7, UR4, UR7, URZ ;  /* 0x00000007040772a4 */ /* 0x000fe4000f8e02ff */
[----:B------:R-:W-:Y:S02]  /*5a50*/  UIADD3 UR4, UPT, UPT, UR14, 0x1e500, URZ ;  /* 0x0001e5000e047890 */ /* 0x000fe4000fffe0ff */
[----:B------:R-:W-:Y:S02]  /*5a60*/  ULOP3.LUT UR5, UR5, 0x3fff, URZ, 0xc0, !UPT ;  /* 0x00003fff05057892 */ /* 0x000fe4000f8ec0ff */
[----:B------:R-:W-:Y:S02]  /*5a70*/  USHF.R.U32.HI UR4, URZ, 0x4, UR4 ;  /* 0x00000004ff047899 */ /* 0x000fe40008011604 */
[----:B------:R-:W-:-:S02]  /*5a80*/  ULOP3.LUT UR16, UR5, 0x10000, URZ, 0xfc, !UPT ;  /* 0x0001000005107892 */ /* 0x000fc4000f8efcff */
[----:B------:R-:W-:Y:S02]  /*5a90*/  ULOP3.LUT UR17, UR4, 0x3fff, URZ, 0xc0, !UPT ;  /* 0x00003fff04117892 */ /* 0x000fe4000f8ec0ff */
[----:B--2---:R-:W-:Y:S02]  /*5aa0*/  UIMAD UR4, UR7, UR6, URZ ;  /* 0x00000006070472a4 */ /* 0x004fe4000f8e02ff */
[----:B------:R-:W-:Y:S02]  /*5ab0*/  ULOP3.LUT UR17, UR17, 0x10000, URZ, 0xfc, !UPT ;  /* 0x0001000011117892 */ /* 0x000fe4000f8efcff */
[----:B------:R-:W-:Y:S02]  /*5ac0*/  UIADD3 UR23, UPT, UPT, UR4, -0x1, URZ ;  /* 0xffffffff04177890 */ /* 0x000fe4000fffe0ff */
[----:B------:R-:W-:Y:S01]  /*5ad0*/  UISETP.GE.AND UP4, UPT, UR4, 0x1, UPT ;  /* 0x000000010400788c */ /* 0x000fe2000bf86270 */
[C---:B-1----:R-:W-:Y:S01]  /*5ae0*/  VIADD R5, R3.reuse, 0x40 ;  /* 0x0000004003057836 */ /* 0x042fe20000000000 */
[----:B------:R-:W-:-:S04]  /*5af0*/  LOP3.LUT R4, R3, 0xffff, RZ, 0xc0, !PT ;  /* 0x0000ffff03047812 */ /* 0x000fc800078ec0ff */
[----:B------:R-:W-:-:S05]  /*5b00*/  LOP3.LUT R5, R5, 0xffff, RZ, 0xc0, !PT ;  /* 0x0000ffff05057812 */ /* 0x000fca00078ec0ff */
[----:B------:R1:W-:Y:S02]  /*5b10*/  STL.64 [R1], R4 ;  /* 0x0000000401007387 */ /* 0x0003e40000100a00 */
.L_x_118:
[----:B-1----:R-:W-:-:S04]  /*5b20*/  SHF.L.U32 R5, R2, 0x1f, RZ ;  /* 0x0000001f02057819 */ /* 0x002fc800000006ff */
[----:B------:R-:W1:Y:S02]  /*5b30*/  SYNCS.PHASECHK.TRANS64.TRYWAIT P0, [UR14+0x370], R5 ;  /* 0x00037005ff0075a7 */ /* 0x000e64000800110e */
[----:B-1--4-:R-:W-:Y:S05]  /*5b40*/  @!P0 BRA `(.L_x_110) ;  /* 0x0000005c008c8947 */ /* 0x012fea0003800000 */
.L_x_280:
[----:B-1----:R-:W1:Y:S01]  /*5b50*/  LDS.128 R4, [UR14+0x3b0] ;  /* 0x0003b00eff047984 */ /* 0x002e620008000c00 */
[----:B------:R-:W-:Y:S01]  /*5b60*/  ULEA UR19, UR18, UR14, 0x3 ;  /* 0x0000000e12137291 */ /* 0x000fe2000f8e18ff */
[----:B------:R-:W-:Y:S01]  /*5b70*/  @!PT LDS RZ, [RZ] ;  /* 0x00000000fffff984 */ /* 0x000fe20000000800 */
[----:B------:R-:W-:Y:S01]  /*5b80*/  @!PT LDS RZ, [RZ] ;  /* 0x00000000fffff984 */ /* 0x000fe20000000800 */
[----:B------:R-:W-:Y:S01]  /*5b90*/  @!PT LDS RZ, [RZ] ;  /* 0x00000000fffff984 */ /* 0x000fe20000000800 */
[----:B------:R-:W-:Y:S01]  /*5ba0*/  @!PT LDS RZ, [RZ] ;  /* 0x00000000fffff984 */ /* 0x000fe20000000800 */
[----:B------:R2:W-:Y:S06]  /*5bb0*/  MEMBAR.ALL.CTA ;  /* 0x0000000000007992 */ /* 0x0005ec0000008000 */
[----:B--2---:R-:W2:Y:S02]  /*5bc0*/  FENCE.VIEW.ASYNC.S ;  /* 0x00000000000073c6 */ /* 0x004ea40000000000 */
[----:B--2---:R-:W-:Y:S01]  /*5bd0*/  SYNCS.ARRIVE.TRANS64.RED.A1T0 RZ, [UR24], RZ ;  /* 0x000000ffffff79a7 */ /* 0x004fe20008100418 */
[----:B-1----:R-:W-:Y:S01]  /*5be0*/  LOP3.LUT P2, RZ, R6, 0x1, RZ, 0xc0, !PT ;  /* 0x0000000106ff7812 */ /* 0x002fe2000784c0ff */
[----:B------:R-:W-:-:S12]  /*5bf0*/  BRA.U UP3, `(.L_x_111) ;  /* 0x00000001030c7547 */ /* 0x000fd8000b800000 */
[----:B------:R-:W-:-:S04]  /*5c00*/  SHF.L.U32 R5, R8, 0x1f, RZ ;  /* 0x0000001f08057819 */ /* 0x000fc800000006ff */
[----:B------:R-:W1:Y:S02]  /*5c10*/  SYNCS.PHASECHK.TRANS64.TRYWAIT P0, [UR19+0x390], R5 ;  /* 0x00039005ff0075a7 */ /* 0x000e640008001113 */
[----:B-1----:R-:W-:Y:S05]  /*5c20*/  @!P0 BRA `(.L_x_112) ;  /* 0x0000005c006c8947 */ /* 0x002fea0003800000 */
.L_x_111:
[----:B------:R-:W-:Y:S05]  /*5c30*/  BRA.U UP3, `(.L_x_113) ;  /* 0x0000000103b07547 */ /* 0x000fea000b800000 */
[----:B------:R-:W-:Y:S05]  /*5c40*/  BRA.U !UP4, `(.L_x_114) ;  /* 0x000000010ca07547 */ /* 0x000fea000b800000 */
[----:B------:R-:W-:Y:S01]  /*5c50*/  ULEA UR4, UR18, UR43, 0x2 ;  /* 0x0000002b12047291 */ /* 0x000fe2000f8e10ff */
[----:B-1----:R-:W-:-:S08]  /*5c60*/  SHF.L.U32 R4, R0, 0x1f, RZ ;  /* 0x0000001f00047819 */ /* 0x002fd000000006ff */
[----:B------:R-:W5:Y:S01]  /*5c70*/  LDL R5, [UR4] ;  /* 0x00000004ff057983 */ /* 0x000f620008100800 */
[----:B------:R-:W-:Y:S02]  /*5c80*/  ULEA UR4, UR13, UR14, 0x3 ;  /* 0x0000000e0d047291 */ /* 0x000fe4000f8e18ff */
[----:B------:R-:W-:Y:S01]  /*5c90*/  UPLOP3.LUT UP2, UPT, UPT, UPT, UPT, 0x40, 0x4 ;  /* 0x000000000004789c */ /* 0x000fe20003f4e870 */
[----:B------:R-:W-:-:S06]  /*5ca0*/  UMOV UR10, UR23 ;  /* 0x00000017000a7c82 */ /* 0x000fcc0008000000 */
[----:B------:R1:W2:Y:S01]  /*5cb0*/  SYNCS.PHASECHK.TRANS64.TRYWAIT P1, [UR4], R4 ;  /* 0x00000004ff0075a7 */ /* 0x0002a20008021104 */
[----:B------:R-:W-:-:S05]  /*5cc0*/  UMOV UR4, UR13 ;  /* 0x0000000d00047c82 */ /* 0x000fca0008000000 */
.L_x_117:
[----:B------:R-:W-:Y:S01]  /*5cd0*/  ULEA UR11, UR4, UR14, 0x3 ;  /* 0x0000000e040b7291 */ /* 0x000fe2000f8e18ff */
[----:B--234-:R-:W-:Y:S11]  /*5ce0*/  @P1 BRA `(.L_x_115) ;  /* 0x00000000000c1947 */ /* 0x01cff60003800000 */
[----:B------:R-:W-:Y:S04]  /*5cf0*/  SHF.L.U32 R7, R0, 0x1f, RZ ;  /* 0x0000001f00077819 */ /* 0x000fe800000006ff */
[----:B------:R-:W2:Y:S02]  /*5d00*/  SYNCS.PHASECHK.TRANS64.TRYWAIT P0, [UR11], R7 ;  /* 0x00000007ff0075a7 */ /* 0x000ea4000800110b */
[----:B--2---:R-:W-:Y:S05]  /*5d10*/  @!P0 BRA `(.L_x_116) ;  /* 0x0000005c00488947 */ /* 0x004fea0003800000 */
.L_x_115:
[----:B------:R-:W-:Y:S01]  /*5d20*/  UISETP.NE.AND UP0, UPT, UR10, URZ, UPT ;  /* 0x000000ff0a00728c */ /* 0x000fe2000bf05270 */
[----:B------:R-:W-:Y:S01]  /*5d30*/  PLOP3.LUT P1, PT, PT, PT, PT, 0x80, 0x8 ;  /* 0x000000000008781c */ /* 0x000fe20003f2f070 */
[----:B------:R-:W-:Y:S02]  /*5d40*/  UIADD3 UR5, UPT, UPT, UR4, 0x1, URZ ;  /* 0x0000000104057890 */ /* 0x000fe4000fffe0ff */
[----:B------:R-:W-:Y:S02]  /*5d50*/  ULEA UR8, UR4, UR17, 0x7 ;  /* 0x0000001104087291 */ /* 0x000fe4000f8e38ff */
[----:B------:R-:W-:Y:S01]  /*5d60*/  UISETP.NE.AND UP1, UPT, UR5, 0x34, UPT ;  /* 0x000000340500788c */ /* 0x000fe2000bf25270 */
[----:B------:R-:W-:Y:S01]  /*5d70*/  PLOP3.LUT P0, PT, PT, PT, UP0, 0x80, 0x8 ;  /* 0x000000000008781c */ /* 0x000fe20003f0f008 */
[----:B------:R-:W-:Y:S01]  /*5d80*/  UMOV UR9, 0xc0004010 ;  /* 0xc000401000097882 */ /* 0x000fe20000000000 */
[----:B------:R-:W-:Y:S01]  /*5d90*/  UMOV UR7, 0xc0004010 ;  /* 0xc000401000077882 */ /* 0x000fe20000000000 */
[----:B------:R-:W-:Y:S02]  /*5da0*/  USEL UR6, URZ, 0x1, UP1 ;  /* 0x00000001ff067887 */ /* 0x000fe40008800000 */
[----:B------:R-:W-:Y:S04]  /*5db0*/  USEL UR13, UR5, URZ, UP1 ;  /* 0x000000ff050d7287 */ /* 0x000fe80008800000 */
[----:B------:R-:W-:Y:S01]  /*5dc0*/  @UP0 ULEA UR5, UR13, UR14, 0x3 ;  /* 0x0000000e0d050291 */ /* 0x000fe2000f8e18ff */
[----:B------:R-:W-:Y:S01]  /*5dd0*/  LOP3.LUT R0, R0, UR6, RZ, 0x3c, !PT ;  /* 0x0000000600007c12 */ /* 0x000fe2000f8e3cff */
[----:B------:R-:W-:Y:S02]  /*5de0*/  ULEA UR6, UR4, UR16, 0x7 ;  /* 0x0000001004067291 */ /* 0x000fe4000f8e38ff */
[----:B------:R-:W-:Y:S01]  /*5df0*/  UIADD3 UR4, UPT, UPT, UR10, 0x1, URZ ;  /* 0x000000010a047890 */ /* 0x000fe2000fffe0ff */
[----:B-1----:R-:W-:Y:S01]  /*5e00*/  @P0 SHF.L.U32 R4, R0, 0x1f, RZ ;  /* 0x0000001f00040819 */ /* 0x002fe200000006ff */
[----:B------:R-:W-:Y:S02]  /*5e10*/  UIADD3 UR10, UPT, UPT, UR10, -0x1, URZ ;  /* 0xffffffff0a0a7890 */ /* 0x000fe4000fffe0ff */
[----:B------:R-:W-:Y:S01]  /*5e20*/  UISETP.GT.U32.AND UP0, UPT, UR4, 0x1, UPT ;  /* 0x000000010400788c */ /* 0x000fe2000bf04070 */
[----:B------:R3:W4:Y:S01]  /*5e30*/  @P0 SYNCS.PHASECHK.TRANS64.TRYWAIT P1, [UR5], R4 ;  /* 0x00000004ff0005a7 */ /* 0x0007220008021105 */
[----:B------:R-:W-:Y:S11]  /*5e40*/  ELECT P0, URZ, PT ;  /* 0x0000000000ff782f */ /* 0x000ff60003800000 */
[----:B------:R-:W-:Y:S02]  /*5e50*/  @!UPT UIADD3 URZ, UPT, UPT, URZ, URZ, URZ ;  /* 0x000000fffffff290 */ /* 0x000fe4000fffe0ff */
[----:B-----5:R-:W-:Y:S01]  /*5e60*/  @P0 R2UR.BROADCAST UR12, R5 ;  /* 0x00000000050c02ca */ /* 0x020fe200008e0000 */
[----:B------:R-:W-:Y:S01]  /*5e70*/  UIADD3 UR5, UPT, UPT, UR11, 0x1a0, URZ ;  /* 0x000001a00b057890 */ /* 0x000fe2000fffe0ff */
[----:B------:R-:W-:Y:S11]  /*5e80*/  UMOV UR4, UR13 ;  /* 0x0000000d00047c82 */ /* 0x000ff60008000000 */
[----:B------:R3:W-:Y:S01]  /*5e90*/  UTCQMMA.2CTA gdesc[UR6], gdesc[UR8], tmem[UR12], tmem[UR20], idesc[UR21], UP2 ;  /* 0x00ff1408060075ea */ /* 0x0007e2000920030c */
[----:B------:R-:W-:Y:S01]  /*5ea0*/  UPLOP3.LUT UP2, UPT, UPT, UPT, UPT, 0x80, 0x8 ;  /* 0x000000000008789c */ /* 0x000fe20003f4f070 */
[----:B------:R3:W-:Y:S01]  /*5eb0*/  UTCBAR.2CTA.MULTICAST [UR5], URZ, UR15 ;  /* 0x000000ff050073e9 */ /* 0x0007e2000820080f */
[----:B------:R-:W-:Y:S09]  /*5ec0*/  BRA.U UP0, `(.L_x_117) ;  /* 0xfffffffd00807547 */ /* 0x000ff2000b83ffff */
.L_x_114:
[----:B------:R-:W-:-:S09]  /*5ed0*/  UIADD3 UR4, UPT, UPT, UR19, 0x380, URZ ;  /* 0x0000038013047890 */ /* 0x000fd2000fffe0ff */
[----:B------:R2:W-:Y:S01]  /*5ee0*/  UTCBAR.2CTA.MULTICAST [UR4], URZ, UR22 ;  /* 0x000000ff040073e9 */ /* 0x0005e20008200816 */
[----:B------:R-:W-:Y:S02]  /*5ef0*/  NOP ;  /* 0x0000000000007918 */ /* 0x000fe40000000000 */
.L_x_113:
[----:B--2---:R-:W-:Y:S01]  /*5f00*/  UIADD3 UR4, UPT, UPT, UR18, 0x1, URZ ;  /* 0x0000000112047890 */ /* 0x004fe2000fffe0ff */
[----:B------:R-:W-:-:S03]  /*5f10*/  LOP3.LUT R2, R2, 0x1, RZ, 0x3c, !PT ;  /* 0x0000000102027812 */ /* 0x000fc600078e3cff */
[----:B------:R-:W-:-:S04]  /*5f20*/  UISETP.NE.AND UP0, UPT, UR4, 0x2, UPT ;  /* 0x000000020400788c */ /* 0x000fc8000bf05270 */
[----:B---3--:R-:W-:Y:S02]  /*5f30*/  USEL UR5, URZ, 0x1, UP0 ;  /* 0x00000001ff057887 */ /* 0x008fe40008000000 */
[----:B------:R-:W-:-:S04]  /*5f40*/  USEL UR18, UR4, URZ, UP0 ;  /* 0x000000ff04127287 */ /* 0x000fc80008000000 */
[----:B------:R-:W-:Y:S01]  /*5f50*/  LOP3.LUT R8, R8, UR5, RZ, 0x3c, !PT ;  /* 0x0000000508087c12 */ /* 0x000fe2000f8e3cff */
[----:B------:R-:W-:Y:S07]  /*5f60*/  @P2 BRA `(.L_x_118) ;  /* 0xfffffff800ec2947 */ /* 0x000fee000383ffff */
[----:B------:R-:W2:Y:S01]  /*5f70*/  S2UR UR8, SR_CgaCtaId ;  /* 0x00000000000879c3 */ /* 0x000ea20000008800 */
[----:B------:R-:W-:Y:S01]  /*5f80*/  ELECT P0, URZ, PT ;  /* 0x0000000000ff782f */ /* 0x000fe20003800000 */
[----:B------:R-:W-:Y:S01]  /*5f90*/  HFMA2 R0, -RZ, RZ, 0, 5.9604644775390625e-08 ;  /* 0x00000001ff007431 */ /* 0x000fe200000001ff */
[----:B------:R-:W-:-:S05]  /*5fa0*/  UMOV UR4, 0x40 ;  /* 0x0000004000047882 */ /* 0x000fca0000000000 */
[----:B------:R-:W-:Y:S01]  /*5fb0*/  UVIRTCOUNT.DEALLOC.SMPOOL 0x80 ;  /* 0x000000800000784c */ /* 0x000fe20000000000 */
[----:B------:R-:W-:Y:S02]  /*5fc0*/  UISETP.NE.AND UP0, UPT, UR26, URZ, UPT ;  /* 0x000000ff1a00728c */ /* 0x000fe4000bf05270 */
[----:B--2---:R-:W-:-:S09]  /*5fd0*/  ULEA UR8, UR8, UR4, 0x18 ;  /* 0x0000000408087291 */ /* 0x004fd2000f8ec0ff */
[----:B------:R2:W-:Y:S01]  /*5fe0*/  @P0 STS.U8 [UR8+0x1c], R0 ;  /* 0x00001c00ff000988 */ /* 0x0005e20008000008 */
[----:B------:R-:W-:Y:S05]  /*5ff0*/  BRA.U UP0, `(.L_x_119) ;  /* 0x0000000100587547 */ /* 0x000fea000b800000 */
[----:B------:R-:W-:Y:S01]  /*6000*/  UIADD3 UR5, UPT, UPT, UR14, 0x390, URZ ;  /* 0x000003900e057890 */ /* 0x000fe2000fffe0ff */
[----:B-1----:R-:W-:-:S03]  /*6010*/  SHF.L.U32 R5, R8, 0x1f, RZ ;  /* 0x0000001f08057819 */ /* 0x002fc600000006ff */
[----:B------:R-:W-:-:S09]  /*6020*/  ULEA UR4, UR18, UR5, 0x3 ;  /* 0x0000000512047291 */ /* 0x000fd2000f8e18ff */
[----:B------:R-:W1:Y:S02]  /*6030*/  SYNCS.PHASECHK.TRANS64.TRYWAIT P0, [UR4], R5 ;  /* 0x00000005ff0075a7 */ /* 0x000e640008001104 */
[----:B-1----:R-:W-:Y:S05]  /*6040*/  @!P0 BRA `(.L_x_120) ;  /* 0x0000005800948947 */ /* 0x002fea0003800000 */
.L_x_284:
[----:B------:R-:W-:-:S04]  /*6050*/  UIADD3 UR18, UPT, UPT, UR18, 0x1, URZ ;  /* 0x0000000112127890 */ /* 0x000fc8000fffe0ff */
[----:B------:R-:W-:-:S04]  /*6060*/  UISETP.NE.AND UP1, UPT, UR18, 0x2, UPT ;  /* 0x000000021200788c */ /* 0x000fc8000bf25270 */
[----:B------:R-:W-:Y:S02]  /*6070*/  USEL UR6, URZ, 0x1, UP1 ;  /* 0x00000001ff067887 */ /* 0x000fe40008800000 */
[----:B------:R-:W-:-:S04]  /*6080*/  USEL UR4, UR18, URZ, UP1 ;  /* 0x000000ff12047287 */ /* 0x000fc80008800000 */
[----:B------:R-:W-:Y:S01]  /*6090*/  ULEA UR4, UR4, UR5, 0x3 ;  /* 0x0000000504047291 */ /* 0x000fe2000f8e18ff */
[----:B-1----:R-:W-:-:S04]  /*60a0*/  LOP3.LUT R5, R8, UR6, RZ, 0x3c, !PT ;  /* 0x0000000608057c12 */ /* 0x002fc8000f8e3cff */
[----:B------:R-:W-:Y:S01]  /*60b0*/  SHF.L.U32 R5, R5, 0x1f, RZ ;  /* 0x0000001f05057819 */ /* 0x000fe200000006ff */
[----:B--2---:R-:W-:-:S04]  /*60c0*/  IMAD.U32 R0, RZ, RZ, UR4 ;  /* 0x00000004ff007e24 */ /* 0x004fc8000f8e00ff */
[----:B------:R1:W2:Y:S03]  /*60d0*/  SYNCS.PHASECHK.TRANS64.TRYWAIT P0, [R0+URZ], R5 ;  /* 0x00000005000075a7 */ /* 0x0002a600080011ff */
[----:B--2---:R-:W-:Y:S05]  /*60e0*/  @!P0 NANOSLEEP.SYNCS 0x989680 ;  /* 0x009896800000895d */ /* 0x004fea0003900000 */
[----:B------:R-:W2:Y:S02]  /*60f0*/  @!P0 SYNCS.PHASECHK.TRANS64 P0, [R0+URZ], R5 ;  /* 0x00000005000085a7 */ /* 0x000ea400080010ff */
[----:B--2---:R-:W-:Y:S05]  /*6100*/  @P0 BRA `(.L_x_121) ;  /* 0x0000000000200947 */ /* 0x004fea0003800000 */
.L_x_122:
[----:B--2---:R2:W3:Y:S02]  /*6110*/  SYNCS.PHASECHK.TRANS64.TRYWAIT P0, [R0+URZ], R5 ;  /* 0x00000005000075a7 */ /* 0x0044e400080011ff */
[----:B---3--:R-:W-:Y:S05]  /*6120*/  @!P0 NANOSLEEP.SYNCS 0x989680 ;  /* 0x009896800000895d */ /* 0x008fea0003900000 */
[----:B------:R-:W3:Y:S02]  /*6130*/  @!P0 SYNCS.PHASECHK.TRANS64 P0, [R0+URZ], R5 ;  /* 0x00000005000085a7 */ /* 0x000ee400080010ff */
[----:B---3--:R-:W-:Y:S05]  /*6140*/  @!P0 BRA `(.L_x_122) ;  /* 0xfffffffc00f08947 */ /* 0x008fea000383ffff */
[----:B------:R-:W-:Y:S05]  /*6150*/  BRA `(.L_x_121) ;  /* 0x00000000000c7947 */ /* 0x000fea0003800000 */
.L_x_119:
[----:B------:R-:W-:-:S04]  /*6160*/  UIADD3 UR4, UPT, UPT, UR14, 0x3a0, URZ ;  /* 0x000003a00e047890 */ /* 0x000fc8000fffe0ff */
[----:B------:R-:W-:-:S09]  /*6170*/  UPRMT UR4, UR25, 0x654, UR4 ;  /* 0x0000065419047896 */ /* 0x000fd20008000004 */
[----:B------:R-:W-:Y:S03]  /*6180*/  SYNCS.ARRIVE.TRANS64.RED.A1T0 RZ, [UR4], RZ ;  /* 0x000000ffffff79a7 */ /* 0x000fe60008100404 */
.L_x_121:
[----:B-12---:R-:W-:Y:S01]  /*6190*/  SHF.L.U32 R5, RZ, 0x1f, RZ ;  /* 0x0000001fff057819 */ /* 0x006fe200000006ff */
[----:B------:R-:W-:Y:S01]  /*61a0*/  UIADD3 UR4, UPT, UPT, UR14, 0x3a0, URZ ;  /* 0x000003a00e047890 */ /* 0x000fe2000fffe0ff */
[----:B------:R-:W-:Y:S02]  /*61b0*/  PLOP3.LUT P0, PT, PT, PT, UP0, 0x80, 0x8 ;  /* 0x000000000008781c */ /* 0x000fe40003f0f008 */
[----:B----4-:R-:W1:Y:S02]  /*61c0*/  SYNCS.PHASECHK.TRANS64.TRYWAIT P1, [UR14+0x3a0], R5 ;  /* 0x0003a005ff0075a7 */ /* 0x010e64000802110e */
[----:B-1----:R-:W-:Y:S09]  /*61d0*/  @!P1 BRA `(.L_x_123) ;  /* 0x0000005800489947 */ /* 0x002ff20003800000 */
.L_x_286:
[----:B------:R-:W-:Y:S01]  /*61e0*/  @!UP0 UPRMT UR4, UR25, 0x654, UR4 ;  /* 0x0000065419048896 */ /* 0x000fe20008000004 */
[----:B------:R-:W-:Y:S01]  /*61f0*/  LOP3.LUT R2, R3, 0xffff, RZ, 0xc0, !PT ;  /* 0x0000ffff03027812 */ /* 0x000fe200078ec0ff */
[----:B------:R-:W-:Y:S02]  /*6200*/  IMAD.MOV.U32 R3, RZ, RZ, 0xffff ;  /* 0x0000ffffff037424 */ /* 0x000fe400078e00ff */
[----:B-1----:R-:W-:Y:S01]  /*6210*/  IMAD.MOV.U32 R5, RZ, RZ, 0x1 ;  /* 0x00000001ff057424 */ /* 0x002fe200078e00ff */
[----:B------:R-:W-:-:S04]  /*6220*/  SHF.R.U32.HI R2, RZ, 0x5, R2 ;  /* 0x00000005ff027819 */ /* 0x000fc80000011602 */
[----:B------:R-:W-:Y:S01]  /*6230*/  @!P0 SYNCS.ARRIVE.TRANS64.RED.A1T0 RZ, [UR4], RZ ;  /* 0x000000ffffff89a7 */ /* 0x000fe20008100404 */
[----:B------:R-:W-:Y:S01]  /*6240*/  NOP ;  /* 0x0000000000007918 */ /* 0x000fe20000000000 */
[----:B------:R-:W1:Y:S01]  /*6250*/  LDS R0, [UR8+0x14] ;  /* 0x00001408ff007984 */ /* 0x000e620008000800 */
[-C--:B------:R-:W-:Y:S02]  /*6260*/  SHF.L.U32 R3, R3, R2.reuse, RZ ;  /* 0x0000000203037219 */ /* 0x080fe400000006ff */
[----:B------:R-:W-:Y:S02]  /*6270*/  SHF.L.U32 R5, R5, R2, RZ ;  /* 0x0000000205057219 */ /* 0x000fe400000006ff */
[----:B-1----:R-:W-:-:S04]  /*6280*/  LOP3.LUT R0, R0, R3, RZ, 0xc0, !PT ;  /* 0x0000000300007212 */ /* 0x002fc800078ec0ff */
[----:B------:R-:W-:-:S13]  /*6290*/  ISETP.NE.AND P0, PT, R0, R3, PT ;  /* 0x000000030000720c */ /* 0x000fda0003f05270 */
[----:B------:R-:W-:Y:S05]  /*62a0*/  @P0 BRA `(.L_x_124) ;  /* 0x00000000005c0947 */ /* 0x000fea0003800000 */
[----:B------:R-:W1:Y:S02]  /*62b0*/  LDS R0, [UR8+0x18] ;  /* 0x00001808ff007984 */ /* 0x000e640008000800 */
[----:B-1----:R-:W-:-:S04]  /*62c0*/  LOP3.LUT R0, R0, R5, RZ, 0xc0, !PT ;  /* 0x0000000500007212 */ /* 0x002fc800078ec0ff */
[----:B------:R-:W-:-:S13]  /*62d0*/  ISETP.NE.AND P0, PT, R0, R5, PT ;  /* 0x000000050000720c */ /* 0x000fda0003f05270 */
[----:B------:R-:W-:Y:S05]  /*62e0*/  @P0 BRA `(.L_x_125) ;  /* 0x0000000000400947 */ /* 0x000fea0003800000 */
[----:B------:R-:W-:Y:S01]  /*62f0*/  R2UR UR4, R3 ;  /* 0x00000000030472ca */ /* 0x000fe200000e0000 */
[----:B------:R-:W1:Y:S01]  /*6300*/  S2R R2, SR_LANEID ;  /* 0x0000000000027919 */ /* 0x000e620000000000 */
[----:B------:R-:W-:-:S04]  /*6310*/  LOP3.LUT R5, RZ, R5, RZ, 0x33, !PT ;  /* 0x00000005ff057212 */ /* 0x000fc800078e33ff */
[----:B------:R-:W2:Y:S07]  /*6320*/  REDUX UR6, R5 ;  /* 0x00000000050673c4 */ /* 0x000eae0000000000 */
[----:B------:R-:W-:-:S03]  /*6330*/  ULOP3.LUT UR5, URZ, UR4, URZ, 0x33, !UPT ;  /* 0x00000004ff057292 */ /* 0x000fc6000f8e33ff */
[----:B------:R-:W-:Y:S02]  /*6340*/  VOTEU.ANY UR4, UPT, PT ;  /* 0x0000000000047886 */ /* 0x000fe400038e0100 */
[----:B------:R-:W-:Y:S01]  /*6350*/  UFLO.U32 UR4, UR4 ;  /* 0x00000004000472bd */ /* 0x000fe200080e0000 */
[----:B------:R-:W-:-:S04]  /*6360*/  IMAD.U32 R0, RZ, RZ, UR5 ;  /* 0x00000005ff007e24 */ /* 0x000fc8000f8e00ff */
[----:B------:R-:W3:Y:S02]  /*6370*/  REDUX UR7, R0 ;  /* 0x00000000000773c4 */ /* 0x000ee40000000000 */
[----:B------:R4:W-:Y:S01]  /*6380*/  UTCATOMSWS.AND URZ, UR5 ;  /* 0x0000000500ff79e3 */ /* 0x0009e20008000000 */
[----:B-1----:R-:W-:Y:S01]  /*6390*/  ISETP.EQ.U32.AND P0, PT, R2, UR4, PT ;  /* 0x0000000402007c0c */ /* 0x002fe2000bf02070 */
[----:B--2---:R-:W-:Y:S02]  /*63a0*/  IMAD.U32 R2, RZ, RZ, UR6 ;  /* 0x00000006ff027e24 */ /* 0x004fe4000f8e00ff */
[----:B---3--:R-:W-:-:S10]  /*63b0*/  IMAD.U32 R3, RZ, RZ, UR7 ;  /* 0x00000007ff037e24 */ /* 0x008fd4000f8e00ff */
[----:B------:R4:W-:Y:S04]  /*63c0*/  @P0 ATOMS.AND RZ, [UR8+0x14], R3 ;  /* 0x00001403ffff098c */ /* 0x0009e8000a800008 */
[----:B------:R4:W-:Y:S01]  /*63d0*/  @P0 ATOMS.AND RZ, [UR8+0x18], R2 ;  /* 0x00001802ffff098c */ /* 0x0009e2000a800008 */
[----:B------:R-:W-:Y:S05]  /*63e0*/  BRA `(.L_x_126) ;  /* 0x0000000000147947 */ /* 0x000fea0003800000 */
.L_x_125:
[----:B------:R-:W-:Y:S02]  /*63f0*/  MOV R2, 0x6410 ;  /* 0x0000641000027802 */ /* 0x000fe40000000f00 */
[----:B-----5:R-:W-:Y:S05]  /*6400*/  CALL.REL.NOINC `($__internal_0_$__cuda_sm10x_tcgen05_guardrail_trap_col_being_dealloced_not_returned_by_alloc) ;  /* 0x0000005800a07944 */ /* 0x020fea0003c00000 */
[----:B------:R-:W-:Y:S05]  /*6410*/  BRA `(.L_x_126) ;  /* 0x0000000000087947 */ /* 0x000fea0003800000 */
.L_x_124:
[----:B------:R-:W-:Y:S02]  /*6420*/  MOV R2, 0x6440 ;  /* 0x0000644000027802 */ /* 0x000fe40000000f00 */
[----:B-----5:R-:W-:Y:S05]  /*6430*/  CALL.REL.NOINC `($__internal_2_$__cuda_sm10x_tcgen05_guardrail_trap_unallocated_columns_being_dealloced) ;  /* 0x0000005800ac7944 */ /* 0x020fea0003c00000 */
.L_x_126:
[----:B------:R-:W-:Y:S01]  /*6440*/  NOP ;  /* 0x0000000000007918 */ /* 0x000fe20000000000 */
[----:B----4-:R-:W-:Y:S05]  /*6450*/  EXIT ;  /* 0x000000000000794d */ /* 0x010fea0003800000 */
.L_x_98:
[----:B------:R-:W-:-:S09]  /*6460*/  UISETP.NE.OR UP0, UPT, UR18, 0x3, !UP3 ;  /* 0x000000031200788c */ /* 0x000fd2000df05670 */
[----:B------:R-:W-:Y:S05]  /*6470*/  BRA.U UP0, `(.L_x_127) ;  /* 0x0000001100087547 */ /* 0x000fea000b800000 */
[----:B------:R-:W2:Y:S01]  /*6480*/  LDCU.64 UR4, c[0x0][0x888] ;  /* 0x00011100ff0477ac */ /* 0x000ea20008000a00 */
[----:B------:R-:W3:Y:S01]  /*6490*/  LDC.64 R12, c[0x0][0x348] ;  /* 0x0000d200ff0c7b82 */ /* 0x000ee20000000a00 */
[----:B------:R-:W-:Y:S01]  /*64a0*/  HFMA2 R10, -RZ, RZ, 0, 5.9604644775390625e-08 ;  /* 0x00000001ff0a7431 */ /* 0x000fe200000001ff */
[----:B------:R-:W-:Y:S01]  /*64b0*/  MOV R9, RZ ;  /* 0x000000ff00097202 */ /* 0x000fe20000000f00 */
[----:B------:R-:W4:Y:S01]  /*64c0*/  LDCU UR37, c[0x0][0x370] ;  /* 0x00006e00ff2577ac */ /* 0x000f220008000800 */
[----:B------:R-:W-:Y:S01]  /*64d0*/  HFMA2 R0, -RZ, RZ, 0, 0.00048828125 ;  /* 0x00001000ff007431 */ /* 0x000fe200000001ff */
[----:B------:R-:W4:Y:S01]  /*64e0*/  LDCU.128 UR40, c[0x0][0xb10] ;  /* 0x00016200ff2877ac */ /* 0x000f220008000c00 */
[----:B------:R-:W1:Y:S01]  /*64f0*/  LDCU UR36, c[0x0][0x374] ;  /* 0x00006e80ff2477ac */ /* 0x000e620008000800 */
[----:B------:R-:W1:Y:S01]  /*6500*/  LDCU.64 UR32, c[0x0][0x890] ;  /* 0x00011200ff2077ac */ /* 0x000e620008000a00 */
[----:B------:R-:W1:Y:S01]  /*6510*/  LDCU UR30, c[0x0][0xb0c] ;  /* 0x00016180ff1e77ac */ /* 0x000e620008000800 */
[----:B--2---:R-:W-:Y:S01]  /*6520*/  UISETP.NE.U32.AND UP0, UPT, UR4, URZ, UPT ;  /* 0x000000ff0400728c */ /* 0x004fe2000bf05070 */
[----:B------:R-:W2:Y:S01]  /*6530*/  LDCU UR55, c[0x0][0xb20] ;  /* 0x00016400ff3777ac */ /* 0x000ea20008000800 */
[----:B------:R-:W2:Y:S01]  /*6540*/  LDCU UR4, c[0x0][0xb30] ;  /* 0x00016600ff0477ac */ /* 0x000ea20008000800 */
[----:B------:R-:W2:Y:S01]  /*6550*/  LDCU.128 UR48, c[0x0][0x980] ;  /* 0x00013000ff3077ac */ /* 0x000ea20008000c00 */
[----:B------:R-:W-:Y:S01]  /*6560*/  UMOV UR31, 0x400 ;  /* 0x00000400001f7882 */ /* 0x000fe20000000000 */
[----:B----4-:R-:W-:-:S02]  /*6570*/  UIMAD.WIDE.U32 UR6, UR37, UR40, URZ ;  /* 0x00000028250672a5 */ /* 0x010fc4000f8e00ff */
[----:B------:R-:W-:Y:S02]  /*6580*/  ULEA UR31, UR45, UR31, 0x18 ;  /* 0x0000001f2d1f7291 */ /* 0x000fe4000f8ec0ff */
[----:B-1----:R-:W-:Y:S02]  /*6590*/  UIMAD.WIDE.U32 UR8, UR36, UR43, URZ ;  /* 0x0000002b240872a5 */ /* 0x002fe4000f8e00ff */
[----:B------:R-:W-:Y:S02]  /*65a0*/  UIADD3 UR44, UPT, UPT, UR31, 0x348, URZ ;  /* 0x000003481f2c7890 */ /* 0x000fe4000fffe0ff */
[----:B------:R-:W-:Y:S02]  /*65b0*/  UISETP.NE.AND.EX UP5, UPT, UR5, URZ, UPT, UP0 ;  /* 0x000000ff0500728c */ /* 0x000fe4000bfa5300 */
[----:B------:R-:W-:Y:S02]  /*65c0*/  UISETP.NE.U32.AND UP6, UPT, UR32, URZ, UPT ;  /* 0x000000ff2000728c */ /* 0x000fe4000bfc5070 */
[----:B------:R-:W-:-:S02]  /*65d0*/  UIADD3 UR38, UPT, UPT, UR31, 0x378, URZ ;  /* 0x000003781f267890 */ /* 0x000fc4000fffe0ff */
[----:B------:R-:W-:Y:S02]  /*65e0*/  UIADD3 UR25, UPT, UPT, UR31, 0x340, URZ ;  /* 0x000003401f197890 */ /* 0x000fe4000fffe0ff */
[----:B------:R-:W-:Y:S02]  /*65f0*/  UISETP.NE.AND UP0, UPT, UR39, 0x1, UPT ;  /* 0x000000012700788c */ /* 0x000fe4000bf05270 */
[----:B------:R-:W-:Y:S01]  /*6600*/  UISETP.NE.AND UP0, UPT, UR30, 0x1, UPT ;  /* 0x000000011e00788c */ /* 0x000fe2000bf05270 */
[----:B------:R-:W-:Y:S01]  /*6610*/  UMOV UR53, UR7 ;  /* 0x0000000700357c82 */ /* 0x000fe20008000000 */
[----:B------:R-:W-:Y:S01]  /*6620*/  UMOV UR52, UR9 ;  /* 0x0000000900347c82 */ /* 0x000fe20008000000 */
[----:B------:R-:W-:Y:S02]  /*6630*/  UISETP.GE.AND UP2, UPT, UR39, 0x1, UPT ;  /* 0x000000012700788c */ /* 0x000fe4000bf46270 */
[----:B------:R-:W-:Y:S02]  /*6640*/  UPRMT UR44, UR45, 0x654, UR44 ;  /* 0x000006542d2c7896 */ /* 0x000fe4000800002c */
[----:B------:R-:W-:-:S02]  /*6650*/  UISETP.NE.AND UP0, UPT, UR42, 0x1, UPT ;  /* 0x000000012a00788c */ /* 0x000fc4000bf05270 */
[----:B------:R-:W-:Y:S01]  /*6660*/  UPLOP3.LUT UP4, UPT, UPT, UPT, UPT, 0x40, 0x4 ;  /* 0x000000000004789c */ /* 0x000fe20003f8e870 */
[----:B------:R-:W1:Y:S01]  /*6670*/  LDCU.64 UR22, c[0x0][0xb28] ;  /* 0x00016500ff1677ac */ /* 0x000e620008000a00 */
[----:B------:R-:W4:Y:S01]  /*6680*/  LDCU.64 UR34, c[0x0][0x990] ;  /* 0x00013200ff2277ac */ /* 0x000f220008000a00 */
[----:B------:R-:W-:Y:S02]  /*6690*/  UISETP.NE.AND.EX UP6, UPT, UR33, URZ, UPT, UP6 ;  /* 0x000000ff2100728c */ /* 0x000fe4000bfc5360 */
[----:B------:R-:W-:Y:S02]  /*66a0*/  UPRMT UR38, URZ, 0x654, UR38 ;  /* 0x00000654ff267896 */ /* 0x000fe40008000026 */
[----:B------:R-:W-:Y:S02]  /*66b0*/  UPRMT UR45, UR45, 0x654, UR25 ;  /* 0x000006542d2d7896 */ /* 0x000fe40008000019 */
[----:B------:R-:W-:Y:S02]  /*66c0*/  USHF.R.U32.HI UR53, URZ, UR41, UR53 ;  /* 0x00000029ff357299 */ /* 0x000fe40008011635 */
[----:B--2---:R-:W-:-:S02]  /*66d0*/  USHF.R.U32.HI UR52, URZ, UR55, UR52 ;  /* 0x00000037ff347299 */ /* 0x004fc40008011634 */
[----:B------:R-:W-:Y:S02]  /*66e0*/  UISETP.NE.AND UP3, UPT, UR4, 0x1, UPT ;  /* 0x000000010400788c */ /* 0x000fe4000bf65270 */
[----:B------:R-:W-:Y:S02]  /*66f0*/  UISETP.NE.AND UP2, UPT, UR48, 0x1, UPT ;  /* 0x000000013000788c */ /* 0x000fe4000bf45270 */
[----:B---3--:R-:W-:-:S11]  /*6700*/  UISETP.NE.AND UP0, UPT, UR51, 0x1, UPT ;  /* 0x000000013300788c */ /* 0x008fd6000bf05270 */
.L_x_136:
[----:B------:R-:W-:Y:S04]  /*6710*/  SHF.L.U32 R3, R9, 0x1f, RZ ;  /* 0x0000001f09037819 */ /* 0x000fe800000006ff */
[----:B--2---:R-:W2:Y:S02]  /*6720*/  SYNCS.PHASECHK.TRANS64.TRYWAIT P0, [UR31+0x370], R3 ;  /* 0x00037003ff0075a7 */ /* 0x004ea4000800111f */
[----:B--2---:R-:W-:Y:S05]  /*6730*/  @!P0 BRA `(.L_x_128) ;  /* 0x0000005400088947 */ /* 0x004fea0003800000 */
.L_x_288:
[----:B------:R-:W3:Y:S01]  /*6740*/  LDS.128 R4, [UR31+0x3b0] ;  /* 0x0003b01fff047984 */ /* 0x000ee20008000c00 */
[----:B------:R-:W-:Y:S01]  /*6750*/  UISETP.GE.AND UP0, UPT, UR39, 0x1, UPT ;  /* 0x000000012700788c */ /* 0x000fe2000bf06270 */
[----:B------:R-:W-:Y:S01]  /*6760*/  @!PT LDS RZ, [RZ] ;  /* 0x00000000fffff984 */ /* 0x000fe20000000800 */
[----:B------:R-:W-:Y:S01]  /*6770*/  @!PT LDS RZ, [RZ] ;  /* 0x00000000fffff984 */ /* 0x000fe20000000800 */
[----:B------:R-:W-:Y:S01]  /*6780*/  @!PT LDS RZ, [RZ] ;  /* 0x00000000fffff984 */ /* 0x000fe20000000800 */
[----:B------:R-:W-:Y:S01]  /*6790*/  @!PT LDS RZ, [RZ] ;  /* 0x00000000fffff984 */ /* 0x000fe20000000800 */
[----:B------:R1:W-:Y:S06]  /*67a0*/  MEMBAR.ALL.CTA ;  /* 0x0000000000007992 */ /* 0x0003ec0000008000 */
[----:B-1----:R-:W1:Y:S02]  /*67b0*/  FENCE.VIEW.ASYNC.S ;  /* 0x00000000000073c6 */ /* 0x002e640000000000 */
[----:B-1----:R-:W-:Y:S01]  /*67c0*/  SYNCS.ARRIVE.TRANS64.RED.A1T0 RZ, [UR38], RZ ;  /* 0x000000ffffff79a7 */ /* 0x002fe20008100426 */
[----:B---3--:R-:W-:Y:S11]  /*67d0*/  LOP3.LUT P0, RZ, R6, 0x1, RZ, 0xc0, !PT ;  /* 0x0000000106ff7812 */ /* 0x008ff6000780c0ff */
[----:B------:R-:W-:Y:S02]  /*67e0*/  @!UPT UIADD3 URZ, UPT, UPT, URZ, URZ, URZ ;  /* 0x000000fffffff290 */ /* 0x000fe4000fffe0ff */
[----:B------:R-:W-:Y:S01]  /*67f0*/  VOTEU.ANY UP2, P0 ;  /* 0x0000000000ff7886 */ /* 0x000fe20000040100 */
[----:B------:R-:W-:Y:S11]  /*6800*/  PLOP3.LUT P0, PT, PT, PT, UP2, 0x80, 0x8 ;  /* 0x000000000008781c */ /* 0x000ff60003f0f028 */
[----:B------:R-:W-:Y:S02]  /*6810*/  @!UPT UIADD3 URZ, UPT, UPT, URZ, URZ, URZ ;  /* 0x000000fffffff290 */ /* 0x000fe4000fffe0ff */
[----:B--2---:R-:W-:Y:S02]  /*6820*/  @P0 MOV R3, R4 ;  /* 0x0000000400030202 */ /* 0x004fe40000000f00 */
[----:B------:R-:W-:Y:S02]  /*6830*/  @P0 LOP3.LUT R2, R5, 0xffff, RZ, 0xc0, !PT ;  /* 0x0000ffff05020812 */ /* 0x000fe400078ec0ff */
[----:B------:R-:W-:Y:S02]  /*6840*/  @P0 R2UR UR5, R3 ;  /* 0x00000000030502ca */ /* 0x000fe400000e0000 */
[----:B------:R-:W-:Y:S11]  /*6850*/  @P0 R2UR UR4, R2 ;  /* 0x00000000020402ca */ /* 0x000ff600000e0000 */
[----:B------:R-:W-:Y:S02]  /*6860*/  @UP2 UMOV UR15, UR5 ;  /* 0x00000005000f2c82 */ /* 0x000fe40008000000 */
[----:B------:R-:W-:Y:S01]  /*6870*/  @UP2 UMOV UR14, UR4 ;  /* 0x00000004000e2c82 */ /* 0x000fe20008000000 */
[----:B------:R-:W-:Y:S05]  /*6880*/  BRA.U !UP0, `(.L_x_129) ;  /* 0x0000000108c07547 */ /* 0x000fea000b800000 */
[----:B------:R-:W-:Y:S02]  /*6890*/  UIMAD.WIDE.U32 UR8, UR14, UR43, URZ ;  /* 0x0000002b0e0872a5 */ /* 0x000fe4000f8e00ff */
[----:B------:R-:W-:Y:S02]  /*68a0*/  UP2UR UR18, UPR, URZ, 0x4 ;  /* 0x00000004ff127883 */ /* 0x000fe40008000000 */
[----:B------:R-:W-:Y:S02]  /*68b0*/  UISETP.NE.AND UP2, UPT, UR42, 0x1, UPT ;  /* 0x000000012a00788c */ /* 0x000fe4000bf45270 */
[----:B------:R-:W-:Y:S02]  /*68c0*/  UIMAD.WIDE.U32 UR10, UR15, UR40, URZ ;  /* 0x000000280f0a72a5 */ /* 0x000fe4000f8e00ff */
[----:B------:R-:W-:Y:S02]  /*68d0*/  USEL UR4, UR36, UR52, !UP2 ;  /* 0x0000003424047287 */ /* 0x000fe4000d000000 */
[----:B------:R-:W-:Y:S02]  /*68e0*/  UISETP.NE.AND UP0, UPT, UR30, 0x1, UPT ;  /* 0x000000011e00788c */ /* 0x000fe4000bf05270 */
[----:B------:R-:W-:Y:S02]  /*68f0*/  UP2UR UR19, UPR, URZ, 0x2 ;  /* 0x00000002ff137883 */ /* 0x000fe40008000000 */
[----:B------:R-:W-:Y:S02]  /*6900*/  UISETP.NE.AND UP1, UPT, UR39, 0x1, UPT ;  /* 0x000000012700788c */ /* 0x000fe4000bf25270 */
[----:B------:R-:W-:Y:S02]  /*6910*/  UIMAD.WIDE.U32 UR12, UR4, UR22, URZ ;  /* 0x00000016040c72a5 */ /* 0x000fe4000f8e00ff */
[----:B------:R-:W-:Y:S01]  /*6920*/  USEL UR7, UR37, UR53, !UP0 ;  /* 0x0000003525077287 */ /* 0x000fe2000c000000 */
[----:B------:R-:W-:Y:S02]  /*6930*/  UMOV UR5, UR9 ;  /* 0x0000000900057c82 */ /* 0x000fe40008000000 */
[----:B------:R-:W-:Y:S02]  /*6940*/  USHF.R.U32.HI UR6, URZ, UR55, UR5 ;  /* 0x00000037ff067299 */ /* 0x000fe40008011605 */
[----:B------:R-:W-:Y:S02]  /*6950*/  UIMAD.WIDE.U32 UR16, UR7, UR22, URZ ;  /* 0x00000016071072a5 */ /* 0x000fe4000f8e00ff */
[----:B------:R-:W-:Y:S02]  /*6960*/  USEL UR6, UR14, UR6, !UP2 ;  /* 0x000000060e067287 */ /* 0x000fe4000d000000 */
[----:B------:R-:W-:Y:S01]  /*6970*/  UISETP.NE.AND UP2, UPT, UR18, URZ, UPT ;  /* 0x000000ff1200728c */ /* 0x000fe2000bf45270 */
[----:B------:R-:W-:Y:S01]  /*6980*/  UMOV UR5, UR11 ;  /* 0x0000000b00057c82 */ /* 0x000fe20008000000 */
[----:B------:R-:W-:Y:S02]  /*6990*/  UIMAD.WIDE.U32 UR10, UR6, UR22, URZ ;  /* 0x00000016060a72a5 */ /* 0x000fe4000f8e00ff */
[----:B------:R-:W-:Y:S03]  /*69a0*/  USHF.R.U32.HI UR8, URZ, UR41, UR5 ;  /* 0x00000029ff087299 */ /* 0x000fe60008011605 */
[----:B------:R-:W-:Y:S02]  /*69b0*/  UMOV UR5, UR13 ;  /* 0x0000000d00057c82 */ /* 0x000fe40008000000 */
[----:B------:R-:W-:Y:S03]  /*69c0*/  @UP1 USHF.R.U32.HI UR4, URZ, UR23, UR5 ;  /* 0x00000017ff041299 */ /* 0x000fe60008011605 */
[----:B------:R-:W-:Y:S01]  /*69d0*/  UMOV UR5, UR17 ;  /* 0x0000001100057c82 */ /* 0x000fe20008000000 */
[----:B------:R-:W-:Y:S02]  /*69e0*/  UIMAD UR4, UR39, UR4, URZ ;  /* 0x00000004270472a4 */ /* 0x000fe4000f8e02ff */
[----:B------:R-:W-:Y:S02]  /*69f0*/  @UP1 USHF.R.U32.HI UR7, URZ, UR23, UR5 ;  /* 0x00000017ff071299 */ /* 0x000fe40008011605 */
[----:B------:R-:W-:Y:S02]  /*6a00*/  USEL UR5, UR15, UR8, !UP0 ;  /* 0x000000080f057287 */ /* 0x000fe4000c000000 */
[----:B------:R-:W-:Y:S02]  /*6a10*/  UIMAD UR8, UR39, UR7, URZ ;  /* 0x00000007270872a4 */ /* 0x000fe4000f8e02ff */
[----:B------:R-:W-:Y:S03]  /*6a20*/  UISETP.GE.AND UP0, UPT, UR6, UR4, UPT ;  /* 0x000000040600728c */ /* 0x000fe6000bf06270 */
[----:B------:R-:W-:Y:S01]  /*6a30*/  UMOV UR4, UR11 ;  /* 0x0000000b00047c82 */ /* 0x000fe20008000000 */
[----:B------:R-:W-:Y:S02]  /*6a40*/  UISETP.GE.OR UP0, UPT, UR5, UR8, UP0 ;  /* 0x000000080500728c */ /* 0x000fe40008706670 */
[----:B------:R-:W-:Y:S02]  /*6a50*/  USHF.R.U32.HI UR4, URZ, UR23, UR4 ;  /* 0x00000017ff047299 */ /* 0x000fe40008011604 */
[----:B------:R-:W-:Y:S02]  /*6a60*/  UIMAD.WIDE.U32 UR8, UR5, UR22, URZ ;  /* 0x00000016050872a5 */ /* 0x000fe4000f8e00ff */
[----:B------:R-:W-:Y:S04]  /*6a70*/  USEL UR10, UR6, UR4, !UP1 ;  /* 0x00000004060a7287 */ /* 0x000fe8000c800000 */
[----:B------:R-:W-:Y:S01]  /*6a80*/  UIADD3 UR11, UPT, UPT, -UR10, URZ, URZ ;  /* 0x000000ff0a0b7290 */ /* 0x000fe2000fffe1ff */
[----:B------:R-:W-:Y:S02]  /*6a90*/  @!UP0 UMOV UR4, UR9 ;  /* 0x0000000900048c82 */ /* 0x000fe40008000000 */
[----:B------:R-:W-:Y:S02]  /*6aa0*/  @!UP0 USHF.R.U32.HI UR4, URZ, UR23, UR4 ;  /* 0x00000017ff048299 */ /* 0x000fe40008011604 */
[----:B------:R-:W-:Y:S02]  /*6ab0*/  UIMAD UR8, UR39, UR11, UR6 ;  /* 0x0000000b270872a4 */ /* 0x000fe4000f8e0206 */
[----:B------:R-:W-:Y:S02]  /*6ac0*/  @!UP0 USEL UR4, UR5, UR4, !UP1 ;  /* 0x0000000405048287 */ /* 0x000fe4000c800000 */
[----:B------:R-:W-:Y:S02]  /*6ad0*/  UISETP.NE.AND UP1, UPT, UR19, URZ, UPT ;  /* 0x000000ff1300728c */ /* 0x000fe4000bf25270 */
[----:B------:R-:W-:Y:S02]  /*6ae0*/  @!UP0 UIMAD UR7, UR7, UR8, UR4 ;  /* 0x00000008070782a4 */ /* 0x000fe4000f8e0204 */
[----:B------:R-:W-:Y:S02]  /*6af0*/  @!UP0 UIADD3 UR9, UPT, UPT, UR10, -UR4, URZ ;  /* 0x800000040a098290 */ /* 0x000fe4000fffe0ff */
[----:B------:R-:W-:Y:S02]  /*6b00*/  UIADD3 UR8, UPT, UPT, -UR6, URZ, URZ ;  /* 0x000000ff06087290 */ /* 0x000fe4000fffe1ff */
[----:B------:R-:W-:Y:S02]  /*6b10*/  UIADD3 UR4, UPT, UPT, -UR5, URZ, URZ ;  /* 0x000000ff05047290 */ /* 0x000fe4000fffe1ff */
[----:B------:R-:W-:Y:S03]  /*6b20*/  @!UP0 UIMAD UR6, UR9, UR39, UR5 ;  /* 0x00000027090682a4 */ /* 0x000fe6000f8e0205 */
[----:B------:R-:W-:Y:S01]  /*6b30*/  @!UP0 UMOV UR5, UR7 ;  /* 0x0000000700058c82 */ /* 0x000fe20008000000 */
[----:B------:R-:W-:Y:S02]  /*6b40*/  UIMAD UR7, UR30, UR4, UR15 ;  /* 0x000000041e0772a4 */ /* 0x000fe4000f8e020f */
[----:B------:R-:W-:Y:S02]  /*6b50*/  UIMAD UR4, UR42, UR8, UR14 ;  /* 0x000000082a0472a4 */ /* 0x000fe4000f8e020e */
[----:B------:R-:W-:Y:S02]  /*6b60*/  UIMAD UR15, UR5, UR30, UR7 ;  /* 0x0000001e050f72a4 */ /* 0x000fe4000f8e0207 */
[----:B------:R-:W-:Y:S11]  /*6b70*/  UIMAD UR14, UR6, UR42, UR4 ;  /* 0x0000002a060e72a4 */ /* 0x000ff6000f8e0204 */
[----:B------:R-:W-:Y:S01]  /*6b80*/  @!UPT UIADD3 URZ, UPT, UPT, URZ, URZ, URZ ;  /* 0x000000fffffff290 */ /* 0x000fe2000fffe0ff */
.L_x_129:
[----:B------:R-:W1:Y:S01]  /*6b90*/  @!UP3 LDCU.128 UR8, c[0x0][0xb10] ;  /* 0x00016200ff08b7ac */ /* 0x000e620008000c00 */
[----:B------:R-:W-:Y:S02]  /*6ba0*/  ISETP.NE.U32.AND P1, PT, RZ, UR32, PT ;  /* 0x00000020ff007c0c */ /* 0x000fe4000bf25070 */
[----:B------:R-:W-:Y:S02]  /*6bb0*/  SHF.L.U32 R8, R10, 0x1f, RZ ;  /* 0x0000001f0a087819 */ /* 0x000fe400000006ff */
[----:B------:R-:W-:Y:S01]  /*6bc0*/  ISETP.NE.AND.EX P1, PT, RZ, UR33, PT, P1 ;  /* 0x00000021ff007c0c */ /* 0x000fe2000bf25310 */
[----:B------:R-:W2:Y:S01]  /*6bd0*/  @!UP3 LDCU UR5, c[0x0][0xb0c] ;  /* 0x00016180ff05b7ac */ /* 0x000ea20008000800 */
[----:B------:R-:W-:Y:S02]  /*6be0*/  USHF.L.U32 UR26, UR20, 0x7, URZ ;  /* 0x00000007141a7899 */ /* 0x000fe400080006ff */
[----:B-1----:R-:W-:Y:S07]  /*6bf0*/  UIMAD.WIDE.U32 UR6, UR15, UR8, URZ ;  /* 0x000000080f0672a5 */ /* 0x002fee000f8e00ff */
[----:B------:R-:W-:Y:S01]  /*6c00*/  @!UP3 UMOV UR4, UR7 ;  /* 0x000000070004bc82 */ /* 0x000fe20008000000 */
[----:B--2---:R-:W-:Y:S02]  /*6c10*/  @!UP3 UISETP.NE.AND UP0, UPT, UR5, 0x1, UPT ;  /* 0x000000010500b88c */ /* 0x004fe4000bf05270 */
[----:B------:R-:W-:Y:S02]  /*6c20*/  @!UP3 USHF.R.U32.HI UR4, URZ, UR9, UR4 ;  /* 0x00000009ff04b299 */ /* 0x000fe40008011604 */
[----:B------:R-:W-:Y:S02]  /*6c30*/  UIMAD.WIDE.U32 UR6, UR14, UR11, URZ ;  /* 0x0000000b0e0672a5 */ /* 0x000fe4000f8e00ff */
[----:B------:R-:W-:Y:S02]  /*6c40*/  @!UP3 USEL UR8, UR15, UR4, !UP0 ;  /* 0x000000040f08b287 */ /* 0x000fe4000c000000 */
[----:B------:R-:W-:Y:S03]  /*6c50*/  @!UP3 UISETP.NE.AND UP0, UPT, UR10, 0x1, UPT ;  /* 0x000000010a00b88c */ /* 0x000fe6000bf05270 */
[----:B------:R-:W-:Y:S02]  /*6c60*/  @!UP3 UMOV UR6, UR7 ;  /* 0x000000070006bc82 */ /* 0x000fe40008000000 */
[----:B------:R-:W1:Y:S02]  /*6c70*/  @!UP3 LDCU UR4, c[0x0][0xb20] ;  /* 0x00016400ff04b7ac */ /* 0x000e640008000800 */
[----:B-1----:R-:W-:Y:S04]  /*6c80*/  @!UP3 USHF.R.U32.HI UR6, URZ, UR4, UR6 ;  /* 0x00000004ff06b299 */ /* 0x002fe80008011606 */
[----:B------:R-:W-:Y:S04]  /*6c90*/  @!UP3 USEL UR6, UR14, UR6, !UP0 ;  /* 0x000000060e06b287 */ /* 0x000fe8000c000000 */
[----:B------:R-:W-:Y:S02]  /*6ca0*/  @!UP3 UIADD3 UR4, UPT, UPT, -UR8, UR6, URZ ;  /* 0x000000060804b290 */ /* 0x000fe4000fffe1ff */
[----:B------:R-:W-:Y:S02]  /*6cb0*/  @!UP3 UIADD3 UR6, UPT, UPT, UR8, -UR6, URZ ;  /* 0x800000060806b290 */ /* 0x000fe4000fffe0ff */
[----:B------:R-:W-:Y:S02]  /*6cc0*/  @!UP3 UIMAD UR15, UR4, UR5, UR15 ;  /* 0x00000005040fb2a4 */ /* 0x000fe4000f8e020f */
[----:B------:R-:W-:Y:S01]  /*6cd0*/  @!UP3 UIMAD UR14, UR6, UR10, UR14 ;  /* 0x0000000a060eb2a4 */ /* 0x000fe2000f8e020e */
[----:B------:R-:W-:Y:S11]  /*6ce0*/  BRA.U UP4, `(.L_x_130) ;  /* 0x0000000104107547 */ /* 0x000ff6000b800000 */
[----:B------:R-:W-:Y:S04]  /*6cf0*/  MOV R2, UR54 ;  /* 0x0000003600027c02 */ /* 0x000fe80008000f00 */
[----:B------:R-:W-:Y:S04]  /*6d00*/  SHF.L.U32 R3, R2, 0x1f, RZ ;  /* 0x0000001f02037819 */ /* 0x000fe800000006ff */
[----:B------:R-:W1:Y:S02]  /*6d10*/  SYNCS.PHASECHK.TRANS64.TRYWAIT P2, [UR31+0x368], R3 ;  /* 0x00036803ff0075a7 */ /* 0x000e64000804111f */
[----:B-1----:R-:W-:Y:S05]  /*6d20*/  @!P2 BRA `(.L_x_131) ;  /* 0x0000004c00a4a947 */ /* 0x002fea0003800000 */
.L_x_130:
[----:B------:R-:W-:Y:S05]  /*6d30*/  BRA.U !UP6, `(.L_x_132) ;  /* 0x000000010e387547 */ /* 0x000fea000b800000 */
[----:B------:R-:W-:Y:S01]  /*6d40*/  UPLOP3.LUT UP1, UPT, UPT, UPT, UP5, 0x80, 0x8 ;  /* 0x000000000008789c */ /* 0x000fe20003f2f050 */
[----:B-1----:R-:W-:Y:S01]  /*6d50*/  HFMA2 R2, -RZ, RZ, 0, 5.9604644775390625e-08 ;  /* 0x00000001ff027431 */ /* 0x002fe200000001ff */
[----:B------:R-:W1:Y:S01]  /*6d60*/  LDCU.64 UR8, c[0x0][0x358] ;  /* 0x00006b00ff0877ac */ /* 0x000e620008000a00 */
[----:B------:R-:W-:Y:S03]  /*6d70*/  IMAD.MOV.U32 R86, RZ, RZ, 0x1 ;  /* 0x00000001ff567424 */ /* 0x000fe600078e00ff */
[----:B------:R-:W-:Y:S05]  /*6d80*/  PLOP3.LUT P2, PT, PT, PT, UP1, 0x80, 0x8 ;  /* 0x000000000008781c */ /* 0x000fea0003f4f018 */
[----:B------:R-:W2:Y:S01]  /*6d90*/  @UP1 LDCU.64 UR4, c[0x0][0x888] ;  /* 0x00011100ff0417ac */ /* 0x000ea20008000a00 */
[----:B------:R-:W-:Y:S07]  /*6da0*/  @UP1 UIMAD UR6, UR47, UR32, URZ ;  /* 0x000000202f0612a4 */ /* 0x000fee000f8e02ff */
[----:B------:R-:W-:Y:S01]  /*6db0*/  @!P2 PRMT R86, R2, 0x7610, R86 ;  /* 0x000076100256a816 */ /* 0x000fe20000000056 */
[----:B--2---:R-:W-:Y:S06]  /*6dc0*/  @UP1 UIMAD.WIDE UR4, UR6, 0x4, UR4 ;  /* 0x00000004060418a5 */ /* 0x004fec000f8e0204 */
[----:B------:R-:W-:Y:S01]  /*6dd0*/  IMAD.U32 R14, RZ, RZ, UR4 ;  /* 0x00000004ff0e7e24 */ /* 0x000fe2000f8e00ff */
[----:B------:R-:W-:Y:S04]  /*6de0*/  MOV R15, UR5 ;  /* 0x00000005000f7c02 */ /* 0x000fe80008000f00 */
[----:B------:R-:W2:Y:S01]  /*6df0*/  @!UP1 LDCU UR4, c[0x0][0x880] ;  /* 0x00011000ff0497ac */ /* 0x000ea20008000800 */
[----:B-1---5:R3:W5:Y:S02]  /*6e00*/  @P2 LDG.E R41, desc[UR8][R14.64] ;  /* 0x000000080e292981 */ /* 0x022764000c1e1900 */
[----:B--23--:R-:W-:Y:S07]  /*6e10*/  @!P2 IMAD.U32 R41, RZ, RZ, UR4 ;  /* 0x00000004ff29ae24 */ /* 0x00cfee000f8e00ff */
.L_x_132:
[----:B-----5:R-:W-:Y:S01]  /*6e20*/  @!P1 FSETP.EQ.AND P3, PT, R41, RZ, PT ;  /* 0x000000ff2900920b */ /* 0x020fe20003f62000 */
[----:B------:R-:W-:Y:S01]  /*6e30*/  @!UPT UIADD3 URZ, UPT, UPT, URZ, URZ, URZ ;  /* 0x000000fffffff290 */ /* 0x000fe2000fffe0ff */
[----:B------:R-:W-:Y:S11]  /*6e40*/  @!P1 BRA `(.L_x_133) ;  /* 0x0000000000149947 */ /* 0x000ff60003800000 */
[----:B------:R-:W-:Y:S02]  /*6e50*/  LOP3.LUT P1, RZ, R86, 0xff, RZ, 0xc0, !PT ;  /* 0x000000ff56ff7812 */ /* 0x000fe4000782c0ff */
[----:B------:R-:W-:Y:S04]  /*6e60*/  PLOP3.LUT P3, PT, PT, PT, UP1, 0x80, 0x8 ;  /* 0x000000000008781c */ /* 0x000fe80003f6f018 */
[----:B------:R-:W-:Y:S07]  /*6e70*/  PLOP3.LUT P3, PT, P3, PT, PT, 0x8, 0x80 ;  /* 0x000000000080781c */ /* 0x000fee0001f6e170 */
[----:B------:R-:W-:Y:S11]  /*6e80*/  @P1 FSETP.EQ.AND P3, PT, R41, RZ, PT ;  /* 0x000000ff2900120b */ /* 0x000ff60003f62000 */
[----:B------:R-:W-:Y:S02]  /*6e90*/  @!UPT UIADD3 URZ, UPT, UPT, URZ, URZ, URZ ;  /* 0x000000fffffff290 */ /* 0x000fe4000fffe0ff */
.L_x_133:
[----:B------:R-:W-:Y:S01]  /*6ea0*/  USHF.L.U32 UR27, UR46, 0x6, URZ ;  /* 0x000000062e1b7899 */ /* 0x000fe200080006ff */
[----:B------:R-:W2:Y:S01]  /*6eb0*/  SYNCS.PHASECHK.TRANS64.TRYWAIT P1, [UR31+0x350], R8 ;  /* 0x00035008ff0075a7 */ /* 0x000ea2000802111f */
[----:B------:R-:W-:Y:S02]  /*6ec0*/  UISETP.NE.AND UP0, UPT, UR48, 0x1, UPT ;  /* 0x000000013000788c */ /* 0x000fe4000bf05270 */
[----:B------:R-:W-:Y:S01]  /*6ed0*/  UIMAD.WIDE.U32 UR4, UR27, UR49, URZ ;  /* 0x000000311b0472a5 */ /* 0x000fe2000f8e00ff */
[----:B------:R-:W-:Y:S04]  /*6ee0*/  ELECT P2, URZ, PT ;  /* 0x0000000000ff782f */ /* 0x000fe80003840000 */
[----:B------:R-:W-:Y:S02]  /*6ef0*/  PLOP3.LUT P2, PT, P3, P2, PT, 0xf2, 0x2f ;  /* 0x00000000002f781c */ /* 0x000fe40001f45e72 */
[----:B------:R-:W-:Y:S02]  /*6f00*/  UMOV UR4, UR5 ;  /* 0x0000000500047c82 */ /* 0x000fe40008000000 */
[----:B------:R-:W-:Y:S04]  /*6f10*/  USHF.R.U32.HI UR4, URZ, UR50, UR4 ;  /* 0x00000032ff047299 */ /* 0x000fe80008011604 */
[----:B------:R-:W-:Y:S02]  /*6f20*/  USEL UR28, UR27, UR4, !UP0 ;  /* 0x000000041b1c7287 */ /* 0x000fe4000c000000 */
[----:B------:R-:W-:Y:S02]  /*6f30*/  UISETP.NE.AND UP0, UPT, UR51, 0x1, UPT ;  /* 0x000000013300788c */ /* 0x000fe4000bf05270 */
[----:B----4-:R-:W-:Y:S07]  /*6f40*/  UIMAD.WIDE.U32 UR4, UR28, UR34, URZ ;  /* 0x000000221c0472a5 */ /* 0x010fee000f8e00ff */
[----:B------:R-:W-:Y:S02]  /*6f50*/  UMOV UR4, UR5 ;  /* 0x0000000500047c82 */ /* 0x000fe40008000000 */
[----:B------:R-:W-:Y:S04]  /*6f60*/  USHF.R.U32.HI UR4, URZ, UR35, UR4 ;  /* 0x00000023ff047299 */ /* 0x000fe80008011604 */
[----:B------:R-:W-:Y:S02]  /*6f70*/  USEL UR29, UR28, UR4, !UP0 ;  /* 0x000000041c1d7287 */ /* 0x000fe4000c000000 */
[----:B------:R-:W-:Y:S02]  /*6f80*/  UIADD3 UR4, UPT, UPT, -UR28, URZ, URZ ;  /* 0x000000ff1c047290 */ /* 0x000fe4000fffe1ff */
[----:B------:R-:W-:Y:S02]  /*6f90*/  UIADD3 UR5, UPT, UPT, -UR29, URZ, URZ ;  /* 0x000000ff1d057290 */ /* 0x000fe4000fffe1ff */
[----:B------:R-:W-:Y:S02]  /*6fa0*/  UIMAD UR27, UR48, UR4, UR27 ;  /* 0x00000004301b72a4 */ /* 0x000fe4000f8e021b */
[----:B------:R-:W-:Y:S01]  /*6fb0*/  UIMAD UR28, UR51, UR5, UR28 ;  /* 0x00000005331c72a4 */ /* 0x000fe2000f8e021c */
[----:B--2---:R-:W-:Y:S11]  /*6fc0*/  @!P1 BRA `(.L_x_134) ;  /* 0x0000004c00149947 */ /* 0x004ff60003800000 */
.L_x_291:
[----:B-1----:R-:W-:Y:S01]  /*6fd0*/  @!P2 IADD3 R3, P1, PT, R12, 0x580, RZ ;  /* 0x000005800c03a810 */ /* 0x002fe20007f3e0ff */
[----:B------:R-:W-:Y:S01]  /*6fe0*/  VOTEU.ALL UP0, P2 ;  /* 0x0000000000ff7886 */ /* 0x000fe20001000000 */
[----:B------:R-:W-:Y:S01]  /*6ff0*/  UMOV UR9, UR25 ;  /* 0x0000001900097c82 */ /* 0x000fe20008000000 */
[----:B------:R-:W-:Y:S01]  /*7000*/  UMOV UR11, UR27 ;  /* 0x0000001b000b7c82 */ /* 0x000fe20008000000 */
[----:B------:R-:W-:Y:S01]  /*7010*/  @!P2 R2UR UR5, R3 ;  /* 0x000000000305a2ca */ /* 0x000fe200000e0000 */
[----:B------:R-:W-:Y:S01]  /*7020*/  @!P2 IMAD.X R2, RZ, RZ, R13, P1 ;  /* 0x000000ffff02a224 */ /* 0x000fe200008e060d */
[----:B------:R-:W-:Y:S01]  /*7030*/  @!UP0 UPRMT UR6, URZ, 0x40, URZ ;  /* 0x00000040ff068896 */ /* 0x000fe200080000ff */
[----:B------:R-:W-:Y:S01]  /*7040*/  @P0 SHF.R.U32.HI R4, RZ, 0x10, R5 ;  /* 0x00000010ff040819 */ /* 0x000fe20000011605 */
[----:B------:R-:W-:Y:S02]  /*7050*/  @!UP0 UIADD3 UR24, UPT, UPT, UR31, 0x400, URZ ;  /* 0x000004001f188890 */ /* 0x000fe4000fffe0ff */
[----:B------:R-:W-:Y:S01]  /*7060*/  @!P2 R2UR UR4, R2 ;  /* 0x000000000204a2ca */ /* 0x000fe200000e0000 */
[----:B------:R-:W-:Y:S01]  /*7070*/  @!UP0 UPRMT UR6, UR6, 0x5410, URZ ;  /* 0x0000541006068896 */ /* 0x000fe200080000ff */
[----:B------:R-:W-:Y:S01]  /*7080*/  @P0 R2UR UR47, R4 ;  /* 0x00000000042f02ca */ /* 0x000fe200000e0000 */
[----:B------:R-:W-:Y:S02]  /*7090*/  @!UP0 UIADD3 UR10, UPT, UPT, UR26, 0x40, URZ ;  /* 0x000000401a0a8890 */ /* 0x000fe4000fffe0ff */
[----:B------:R-:W-:Y:S02]  /*70a0*/  @!UP0 UIADD3 UR8, UPT, UPT, UR31, 0xc00, URZ ;  /* 0x00000c001f088890 */ /* 0x000fe4000fffe0ff */
[----:B------:R-:W-:Y:S01]  /*70b0*/  IMAD.U32 R2, RZ, RZ, UR5 ;  /* 0x00000005ff027e24 */ /* 0x000fe2000f8e00ff */
[----:B------:R-:W-:Y:S01]  /*70c0*/  VOTEU.ALL UP0, P2 ;  /* 0x0000000000ff7886 */ /* 0x000fe20001000000 */
[----:B------:R-:W-:Y:S01]  /*70d0*/  UMOV UR12, UR28 ;  /* 0x0000001c000c7c82 */ /* 0x000fe20008000000 */
[----:B------:R-:W-:Y:S03]  /*70e0*/  UMOV UR13, UR29 ;  /* 0x0000001d000d7c82 */ /* 0x000fe60008000000 */
[----:B------:R-:W-:Y:S01]  /*70f0*/  IMAD.U32 R3, RZ, RZ, UR4 ;  /* 0x00000004ff037e24 */ /* 0x000fe2000f8e00ff */
[----:B------:R-:W-:Y:S01]  /*7100*/  @!P2 R2UR UR4, R2 ;  /* 0x000000000204a2ca */ /* 0x000fe200000e0000 */
[----:B------:R-:W-:Y:S03]  /*7110*/  @!P2 IMAD.MOV.U32 R2, RZ, RZ, 0x1000 ;  /* 0x00001000ff02a424 */ /* 0x000fe600078e00ff */
[----:B------:R-:W-:Y:S11]  /*7120*/  @!P2 R2UR UR5, R3 ;  /* 0x000000000305a2ca */ /* 0x000ff600000e0000 */
[----:B------:R-:W-:Y:S02]  /*7130*/  @!UPT UIADD3 URZ, UPT, UPT, URZ, URZ, URZ ;  /* 0x000000fffffff290 */ /* 0x000fe4000fffe0ff */
[----:B------:R1:W-:Y:S01]  /*7140*/  @!UP0 UTMALDG.4D.IM2COL [UR24], [UR4], UR6 ;  /* 0x00000018040083b4 */ /* 0x0003e20008058006 */
[----:B------:R-:W-:Y:S05]  /*7150*/  VOTEU.ALL UP0, P2 ;  /* 0x0000000000ff7886 */ /* 0x000fea0001000000 */
[----:B------:R1:W-:Y:S01]  /*7160*/  @!UP0 UTMALDG.4D.IM2COL [UR8], [UR4], UR6 ;  /* 0x00000008040083b4 */ /* 0x0003e20008058006 */
[----:B------:R1:W-:Y:S01]  /*7170*/  @!P2 SYNCS.ARRIVE.TRANS64.RED.A0TR RZ, [UR31+0x340], R2 ;  /* 0x00034002ffffa9a7 */ /* 0x0003e2000830041f */
[----:B------:R-:W-:Y:S01]  /*7180*/  SYNCS.ARRIVE.TRANS64.RED.A1T0 RZ, [UR45], RZ ;  /* 0x000000ffffff79a7 */ /* 0x000fe2000810042d */
[----:B------:R-:W2:Y:S02]  /*7190*/  SYNCS.PHASECHK.TRANS64.TRYWAIT P1, [UR31+0x358], R8 ;  /* 0x00035808ff0075a7 */ /* 0x000ea4000802111f */
[----:B-12---:R-:W-:Y:S05]  /*71a0*/  @!P1 BRA `(.L_x_135) ;  /* 0x0000004800b49947 */ /* 0x006fea0003800000 */
.L_x_293:
[----:B------:R-:W-:Y:S01]  /*71b0*/  UPLOP3.LUT UP4, UPT, UPT, UPT, UPT, 0x80, 0x8 ;  /* 0x000000000008789c */ /* 0x000fe20003f8f070 */
[----:B-1----:R-:W-:Y:S01]  /*71c0*/  @!P2 IADD3 R3, P0, PT, R12, 0x580, RZ ;  /* 0x000005800c03a810 */ /* 0x002fe20007f1e0ff */
[----:B------:R-:W-:Y:S01]  /*71d0*/  UMOV UR19, UR27 ;  /* 0x0000001b00137c82 */ /* 0x000fe20008000000 */
[----:B------:R-:W-:Y:S01]  /*71e0*/  UMOV UR20, UR28 ;  /* 0x0000001c00147c82 */ /* 0x000fe20008000000 */
[----:B------:R-:W-:Y:S01]  /*71f0*/  UMOV UR21, UR29 ;  /* 0x0000001d00157c82 */ /* 0x000fe20008000000 */
[----:B------:R-:W-:Y:S01]  /*7200*/  @!P2 R2UR UR5, R3 ;  /* 0x000000000305a2ca */ /* 0x000fe200000e0000 */
[----:B------:R-:W-:Y:S01]  /*7210*/  @!P2 IMAD.X R2, RZ, RZ, R13, P0 ;  /* 0x000000ffff02a224 */ /* 0x000fe200000e060d */
[----:B------:R-:W-:Y:S01]  /*7220*/  UMOV UR11, UR27 ;  /* 0x0000001b000b7c82 */ /* 0x000fe20008000000 */
[----:B------:R-:W-:Y:S01]  /*7230*/  UMOV UR12, UR28 ;  /* 0x0000001c000c7c82 */ /* 0x000fe20008000000 */
[----:B------:R-:W-:Y:S01]  /*7240*/  VOTEU.ALL UP0, P2 ;  /* 0x0000000000ff7886 */ /* 0x000fe20001000000 */
[----:B------:R-:W-:Y:S01]  /*7250*/  UMOV UR13, UR29 ;  /* 0x0000001d000d7c82 */ /* 0x000fe20008000000 */
[----:B------:R-:W-:Y:S02]  /*7260*/  @!P2 R2UR UR4, R2 ;  /* 0x000000000204a2ca */ /* 0x000fe400000e0000 */
[----:B------:R-:W-:Y:S01]  /*7270*/  R2UR UR24, R90 ;  /* 0x000000005a1872ca */ /* 0x000fe200000e0000 */
[----:B------:R-:W-:Y:S01]  /*7280*/  @!UP0 UPRMT UR6, URZ, 0x40, URZ ;  /* 0x00000040ff068896 */ /* 0x000fe200080000ff */
[----:B------:R-:W-:Y:S01]  /*7290*/  R2UR UR7, R91 ;  /* 0x000000005b0772ca */ /* 0x000fe200000e0000 */
[----:B------:R-:W-:Y:S01]  /*72a0*/  @!UP0 UIADD3 UR18, UPT, UPT, UR26, 0x20, URZ ;  /* 0x000000201a128890 */ /* 0x000fe2000fffe0ff */
[----:B------:R-:W-:Y:S01]  /*72b0*/  LOP3.LUT R10, R10, 0x1, RZ, 0x3c, !PT ;  /* 0x000000010a0a7812 */ /* 0x000fe200078e3cff */
[----:B------:R-:W-:Y:S01]  /*72c0*/  IMAD.U32 R2, RZ, RZ, UR5 ;  /* 0x00000005ff027e24 */ /* 0x000fe2000f8e00ff */
[----:B------:R-:W-:Y:S01]  /*72d0*/  @!UP0 UIADD3 UR16, UPT, UPT, UR31, 0x1400, URZ ;  /* 0x000014001f108890 */ /* 0x000fe2000fffe0ff */
[----:B------:R-:W-:Y:S01]  /*72e0*/  LOP3.LUT R9, R9, 0x1, RZ, 0x3c, !PT ;  /* 0x0000000109097812 */ /* 0x000fe200078e3cff */
[----:B------:R-:W-:Y:S02]  /*72f0*/  @!UP0 UIADD3 UR17, UPT, UPT, UR31, 0x348, URZ ;  /* 0x000003481f118890 */ /* 0x000fe4000fffe0ff */
[----:B------:R-:W-:Y:S01]  /*7300*/  @!UP0 UPRMT UR6, UR6, 0x5410, URZ ;  /* 0x0000541006068896 */ /* 0x000fe200080000ff */
[----:B------:R-:W-:Y:S01]  /*7310*/  IMAD.U32 R3, RZ, RZ, UR4 ;  /* 0x00000004ff037e24 */ /* 0x000fe2000f8e00ff */
[----:B------:R-:W-:Y:S01]  /*7320*/  @!P2 R2UR UR4, R2 ;  /* 0x000000000204a2ca */ /* 0x000fe200000e0000 */
[----:B------:R-:W-:Y:S02]  /*7330*/  @!UP0 UIADD3 UR10, UPT, UPT, UR26, 0x60, URZ ;  /* 0x000000601a0a8890 */ /* 0x000fe4000fffe0ff */
[----:B------:R-:W-:Y:S01]  /*7340*/  @!UP0 UIADD3 UR8, UPT, UPT, UR31, 0x1c00, URZ ;  /* 0x00001c001f088890 */ /* 0x000fe2000fffe0ff */
[----:B------:R-:W-:Y:S01]  /*7350*/  @!P2 R2UR UR5, R3 ;  /* 0x000000000305a2ca */ /* 0x000fe200000e0000 */
[----:B------:R-:W-:Y:S01]  /*7360*/  VOTEU.ALL UP0, P2 ;  /* 0x0000000000ff7886 */ /* 0x000fe20001000000 */
[----:B------:R-:W-:Y:S01]  /*7370*/  UMOV UR9, UR17 ;  /* 0x0000001100097c82 */ /* 0x000fe20008000000 */
[----:B------:R-:W-:Y:S10]  /*7380*/  UIADD3 UR46, UPT, UPT, UR15, UR7, URZ ;  /* 0x000000070f2e7290 */ /* 0x000ff4000fffe0ff */
[----:B------:R1:W-:Y:S01]  /*7390*/  @!UP0 UTMALDG.4D.IM2COL [UR16], [UR4], UR6 ;  /* 0x00000010040083b4 */ /* 0x0003e20008058006 */
[----:B------:R-:W-:Y:S05]  /*73a0*/  VOTEU.ALL UP0, P2 ;  /* 0x0000000000ff7886 */ /* 0x000fea0001000000 */
[----:B------:R2:W-:Y:S01]  /*73b0*/  @!UP0 UTMALDG.4D.IM2COL [UR8], [UR4], UR6 ;  /* 0x00000008040083b4 */ /* 0x0005e20008058006 */
[----:B------:R2:W-:Y:S01]  /*73c0*/  @!P2 SYNCS.ARRIVE.TRANS64.RED.A0TR RZ, [UR31+0x348], R0 ;  /* 0x00034800ffffa9a7 */ /* 0x0005e2000830041f */
[----:B------:R-:W-:Y:S01]  /*73d0*/  SYNCS.ARRIVE.TRANS64.RED.A1T0 RZ, [UR44], RZ ;  /* 0x000000ffffff79a7 */ /* 0x000fe2000810042c */
[----:B-1----:R-:W-:Y:S01]  /*73e0*/  UIADD3 UR20, UPT, UPT, UR14, UR24, URZ ;  /* 0x000000180e147290 */ /* 0x002fe2000fffe0ff */
[----:B------:R-:W-:Y:S11]  /*73f0*/  BRA.U UP2, `(.L_x_136) ;  /* 0xfffffff102c47547 */ /* 0x000ff6000b83ffff */
[----:B------:R-:W-:-:S04]  /*7400*/  SHF.L.U32 R3, R10, 0x1f, RZ ;  /* 0x0000001f0a037819 */ /* 0x000fc800000006ff */
[----:B------:R-:W1:Y:S02]  /*7410*/  SYNCS.PHASECHK.TRANS64.TRYWAIT P0, [UR31+0x350], R3 ;  /* 0x00035003ff0075a7 */ /* 0x000e64000800111f */
[----:B-1----:R-:W-:Y:S05]  /*7420*/  @!P0 BRA `(.L_x_137) ;  /* 0x00000048002c8947 */ /* 0x002fea0003800000 */
.L_x_295:
[----:B-12---:R-:W-:-:S07]  /*7430*/  MOV R0, UR31 ;  /* 0x0000001f00007c02 */ /* 0x006fce0008000f00 */
.L_x_138:
[----:B-1----:R-:W-:-:S04]  /*7440*/  SHF.L.U32 R3, R10, 0x1f, RZ ;  /* 0x0000001f0a037819 */ /* 0x002fc800000006ff */
[----:B------:R1:W2:Y:S03]  /*7450*/  SYNCS.PHASECHK.TRANS64.TRYWAIT P0, [R0+URZ+0x358], R3 ;  /* 0x00035803000075a7 */ /* 0x0002a600080011ff */
[----:B--2---:R-:W-:Y:S05]  /*7460*/  @!P0 NANOSLEEP.SYNCS 0x989680 ;  /* 0x009896800000895d */ /* 0x004fea0003900000 */
[----:B------:R-:W2:Y:S02]  /*7470*/  @!P0 SYNCS.PHASECHK.TRANS64 P0, [R0+URZ+0x358], R3 ;  /* 0x00035803000085a7 */ /* 0x000ea400080010ff */
[----:B--2---:R-:W-:Y:S05]  /*7480*/  @P0 EXIT ;  /* 0x000000000000094d */ /* 0x004fea0003800000 */
[----:B------:R-:W-:Y:S05]  /*7490*/  BRA `(.L_x_138) ;  /* 0xfffffffc00e87947 */ /* 0x000fea000383ffff */
.L_x_127:
[----:B------:R-:W-:-:S06]  /*74a0*/  UISETP.GE.AND UP0, UPT, UR18, 0x4, UPT ;  /* 0x000000041200788c */ /* 0x000fcc000bf06270 */
[----:B------:R-:W-:-:S13]  /*74b0*/  PLOP3.LUT P0, PT, PT, PT, UP0, 0x80, 0x8 ;  /* 0x000000000008781c */ /* 0x000fda0003f0f008 */
[----:B-1----:R-:W-:Y:S05]  /*74c0*/  @!P0 EXIT ;  /* 0x000000000000894d */ /* 0x002fea0003800000 */
[----:B------:R-:W-:Y:S01]  /*74d0*/  BAR.SYNC.DEFER_BLOCKING 0x6, 0xa0 ;  /* 0x0182800000007b1d */ /* 0x000fe20000010000 */
[----:B------:R-:W-:Y:S01]  /*74e0*/  IMAD.SHL.U32 R73, R99, 0x20, RZ ;  /* 0x0000002063497824 */ /* 0x000fe200078e00ff */
[----:B------:R-:W-:Y:S01]  /*74f0*/  CS2R R94, SRZ ;  /* 0x00000000005e7805 */ /* 0x000fe2000001ff00 */
[----:B------:R-:W-:Y:S02]  /*7500*/  IMAD.SHL.U32 R0, R87, 0x400, RZ ;  /* 0x0000040057007824 */ /* 0x000fe400078e00ff */
[----:B------:R-:W-:Y:S01]  /*7510*/  IMAD.SHL.U32 R4, R99, 0x4, RZ ;  /* 0x0000000463047824 */ /* 0x000fe200078e00ff */
[----:B------:R-:W-:Y:S01]  /*7520*/  UMOV UR44, 0x400 ;  /* 0x00000400002c7882 */ /* 0x000fe20000000000 */
[----:B------:R-:W1:Y:S01]  /*7530*/  LDCU.64 UR4, c[0x0][0xa90] ;  /* 0x00015200ff0477ac */ /* 0x000e620008000a00 */
[----:B------:R-:W2:Y:S01]  /*7540*/  LDC.64 R84, c[0x0][0x8b0] ;  /* 0x00022c00ff547b82 */ /* 0x000ea20000000a00 */
[----:B------:R-:W-:Y:S01]  /*7550*/  LOP3.LUT R97, R73, 0xb60, RZ, 0xc0, !PT ;  /* 0x00000b6049617812 */ /* 0x000fe200078ec0ff */
[----:B------:R-:W-:Y:S01]  /*7560*/  IMAD.U32 R37, R99, 0x10000, RZ ;  /* 0x0001000063257824 */ /* 0x000fe200078e00ff */
[----:B------:R-:W-:Y:S01]  /*7570*/  ULEA UR44, UR45, UR44, 0x18 ;  /* 0x0000002c2d2c7291 */ /* 0x000fe2000f8ec0ff */
[----:B------:R-:W-:Y:S01]  /*7580*/  LOP3.LUT R5, R73, 0x80, RZ, 0xc0, !PT ;  /* 0x0000008049057812 */ /* 0x000fe200078ec0ff */
[----:B------:R-:W-:Y:S01]  /*7590*/  IMAD.MOV.U32 R36, RZ, RZ, RZ ;  /* 0x000000ffff247224 */ /* 0x000fe200078e00ff */
[----:B------:R-:W-:Y:S01]  /*75a0*/  LOP3.LUT R97, R97, 0x400, R0, 0xf8, !PT ;  /* 0x0000040061617812 */ /* 0x000fe200078ef800 */
[----:B------:R-:W-:Y:S01]  /*75b0*/  IMAD.SHL.U32 R0, R87, 0x200000, RZ ;  /* 0x0020000057007824 */ /* 0x000fe200078e00ff */
[----:B------:R-:W3:Y:S01]  /*75c0*/  LDC.64 R74, c[0x0][0x8a8] ;  /* 0x00022a00ff4a7b82 */ /* 0x000ee20000000a00 */
[----:B------:R-:W-:Y:S01]  /*75d0*/  LOP3.LUT R4, R5, 0x10, R4, 0xf8, !PT ;  /* 0x0000001005047812 */ /* 0x000fe200078ef804 */
[----:B------:R-:W-:Y:S01]  /*75e0*/  IMAD.MOV.U32 R96, RZ, RZ, RZ ;  /* 0x000000ffff607224 */ /* 0x000fe200078e00ff */
[----:B------:R-:W-:Y:S01]  /*75f0*/  LOP3.LUT P0, RZ, R73, 0x80, RZ, 0xc0, !PT ;  /* 0x0000008049ff7812 */ /* 0x000fe2000780c0ff */
[----:B------:R-:W-:Y:S01]  /*7600*/  IMAD.MOV.U32 R93, RZ, RZ, RZ ;  /* 0x000000ffff5d7224 */ /* 0x000fe200078e00ff */
[----:B------:R-:W-:Y:S01]  /*7610*/  LOP3.LUT R0, R0, 0x200000, RZ, 0xc0, !PT ;  /* 0x0020000000007812 */ /* 0x000fe200078ec0ff */
[----:B------:R-:W4:Y:S01]  /*7620*/  LDCU UR56, c[0x0][0x370] ;  /* 0x00006e00ff3877ac */ /* 0x000f220008000800 */
[----:B------:R-:W-:Y:S01]  /*7630*/  LOP3.LUT R97, R97, R4, RZ, 0xfc, !PT ;  /* 0x0000000461617212 */ /* 0x000fe200078efcff */
[----:B------:R-:W4:Y:S01]  /*7640*/  LDS R2, [UR44+0x3c0] ;  /* 0x0003c02cff027984 */ /* 0x000f220008000800 */
[----:B-1----:R-:W-:Y:S01]  /*7650*/  IMAD.U32 R89, RZ, RZ, UR4 ;  /* 0x00000004ff597e24 */ /* 0x002fe2000f8e00ff */
[----:B------:R-:W-:Y:S01]  /*7660*/  UIADD3 UR4, UPT, UPT, UR44, 0x2400, URZ ;  /* 0x000024002c047890 */ /* 0x000fe2000fffe0ff */
[----:B------:R-:W-:Y:S01]  /*7670*/  IMAD.U32 R88, RZ, RZ, UR5 ;  /* 0x00000005ff587e24 */ /* 0x000fe2000f8e00ff */
[----:B------:R-:W-:Y:S01]  /*7680*/  UIADD3 UR5, UPT, UPT, UR44, 0x400, URZ ;  /* 0x000004002c057890 */ /* 0x000fe2000fffe0ff */
[----:B------:R-:W-:Y:S01]  /*7690*/  LOP3.LUT R37, R0, 0x400000, R37, 0xf8, !PT ;  /* 0x0040000000257812 */ /* 0x000fe200078ef825 */
[----:B------:R-:W1:Y:S01]  /*76a0*/  LDCU UR42, c[0x0][0xb0c] ;  /* 0x00016180ff2a77ac */ /* 0x000e620008000800 */
[----:B------:R-:W-:Y:S01]  /*76b0*/  P2R R0, PR, RZ, 0x1 ;  /* 0x00000001ff007803 */ /* 0x000fe20000000000 */
[----:B------:R-:W-:Y:S01]  /*76c0*/  IMAD.U32 R98, RZ, RZ, UR4 ;  /* 0x00000004ff627e24 */ /* 0x000fe2000f8e00ff */
[----:B------:R-:W-:Y:S01]  /*76d0*/  LOP3.LUT R99, R99, 0x60, RZ, 0xc0, !PT ;  /* 0x0000006063637812 */ /* 0x000fe200078ec0ff */
[----:B------:R-:W-:Y:S01]  /*76e0*/  IMAD.U32 R100, RZ, RZ, UR5 ;  /* 0x00000005ff647e24 */ /* 0x000fe2000f8e00ff */
[----:B------:R-:W1:Y:S01]  /*76f0*/  LDCU UR38, c[0x0][0xb30] ;  /* 0x00016600ff2677ac */ /* 0x000e620008000800 */
[----:B------:R-:W1:Y:S01]  /*7700*/  LDCU.64 UR50, c[0x0][0x888] ;  /* 0x00011100ff3277ac */ /* 0x000e620008000a00 */
[----:B------:R-:W1:Y:S01]  /*7710*/  LDCU.64 UR40, c[0x0][0xb28] ;  /* 0x00016500ff2877ac */ /* 0x000e620008000a00 */
[----:B------:R-:W1:Y:S01]  /*7720*/  LDCU.64 UR58, c[0x0][0x890] ;  /* 0x00011200ff3a77ac */ /* 0x000e620008000a00 */
[----:B------:R-:W1:Y:S01]  /*7730*/  LDCU.128 UR52, c[0x0][0xb10] ;  /* 0x00016200ff3477ac */ /* 0x000e620008000c00 */
[----:B------:R-:W1:Y:S01]  /*7740*/  LDCU.128 UR60, c[0x0][0xa80] ;  /* 0x00015000ff3c77ac */ /* 0x000e620008000c00 */
[----:B------:R-:W1:Y:S01]  /*7750*/  LDCU UR49, c[0x0][0x374] ;  /* 0x00006e80ff3177ac */ /* 0x000e620008000800 */
[C---:B----4-:R-:W-:Y:S01]  /*7760*/  VIADD R3, R2.reuse, 0x40 ;  /* 0x0000004002037836 */ /* 0x050fe20000000000 */
[----:B------:R-:W-:-:S04]  /*7770*/  LOP3.LUT R2, R2, 0xffff, RZ, 0xc0, !PT ;  /* 0x0000ffff02027812 */ /* 0x000fc800078ec0ff */
[----:B------:R-:W-:-:S05]  /*7780*/  LOP3.LUT R3, R3, 0xffff, RZ, 0xc0, !PT ;  /* 0x0000ffff03037812 */ /* 0x000fca00078ec0ff */
[----:B-123--:R4:W-:Y:S02]  /*7790*/  STL.64 [R1], R2 ;  /* 0x0000000201007387 */ /* 0x00e9e40000100a00 */
.L_x_165:
[----:B----4-:R-:W-:Y:S04]  /*77a0*/  SHF.L.U32 R3, R95, 0x1f, RZ ;  /* 0x0000001f5f037819 */ /* 0x010fe800000006ff */
[----:B-1----:R-:W1:Y:S02]  /*77b0*/  SYNCS.PHASECHK.TRANS64.TRYWAIT P0, [UR44+0x370], R3 ;  /* 0x00037003ff0075a7 */ /* 0x002e64000800112c */
[----:B-1----:R-:W-:Y:S05]  /*77c0*/  @!P0 BRA `(.L_x_139) ;  /* 0x00000044005c8947 */ /* 0x002fea0003800000 */
.L_x_297:
[----:B------:R-:W-:Y:S01]  /*77d0*/  LEA R2, R36, UR43, 0x2 ;  /* 0x0000002b24027c11 */ /* 0x000fe2000f8e10ff */
        /* <DEDUP_REMOVED lines=9> */
[----:B------:R-:W-:Y:S09]  /*7870*/  UPRMT UR4, URZ, 0x654, UR4 ;  /* 0x00000654ff047896 */ /* 0x000ff20008000004 */
[----:B---3--:R-:W-:Y:S01]  /*7880*/  SYNCS.ARRIVE.TRANS64.RED.A1T0 RZ, [UR4], RZ ;  /* 0x000000ffffff79a7 */ /* 0x008fe20008100404 */
[----:B------:R-:W5:Y:S01]  /*7890*/  LDL R2, [R2] ;  /* 0x0000000002027983 */ /* 0x000f620000100800 */
[----:B--2---:R-:W-:Y:S11]  /*78a0*/  LOP3.LUT P0, RZ, R6, 0x1, RZ, 0xc0, !PT ;  /* 0x0000000106ff7812 */ /* 0x004ff6000780c0ff */
[----:B------:R-:W-:Y:S02]  /*78b0*/  @!UPT UIADD3 URZ, UPT, UPT, URZ, URZ, URZ ;  /* 0x000000fffffff290 */ /* 0x000fe4000fffe0ff */
[----:B------:R-:W-:Y:S01]  /*78c0*/  VOTEU.ANY UP1, P0 ;  /* 0x0000000000ff7886 */ /* 0x000fe20000020100 */
[----:B------:R-:W-:Y:S01]  /*78d0*/  PLOP3.LUT P0, PT, PT, PT, UP1, 0x80, 0x8 ;  /* 0x000000000008781c */ /* 0x000fe20003f0f018 */
[----:B------:R-:W-:Y:S11]  /*78e0*/  UP2UR UR48, UPR, URZ, 0x2 ;  /* 0x00000002ff307883 */ /* 0x000ff60008000000 */
[----:B------:R-:W-:Y:S01]  /*78f0*/  @!UPT UIADD3 URZ, UPT, UPT, URZ, URZ, URZ ;  /* 0x000000fffffff290 */ /* 0x000fe2000fffe0ff */
[----:B-1----:R-:W-:Y:S02]  /*7900*/  @P0 MOV R3, R4 ;  /* 0x0000000400030202 */ /* 0x002fe40000000f00 */
[----:B------:R-:W-:Y:S02]  /*7910*/  @P0 LOP3.LUT R0, R5, 0xffff, RZ, 0xc0, !PT ;  /* 0x0000ffff05000812 */ /* 0x000fe400078ec0ff */
[----:B------:R-:W-:Y:S02]  /*7920*/  @P0 R2UR UR5, R3 ;  /* 0x00000000030502ca */ /* 0x000fe400000e0000 */
[----:B------:R-:W-:Y:S11]  /*7930*/  @P0 R2UR UR4, R0 ;  /* 0x00000000000402ca */ /* 0x000ff600000e0000 */
[----:B------:R-:W-:Y:S02]  /*7940*/  @UP1 UMOV UR37, UR5 ;  /* 0x0000000500251c82 */ /* 0x000fe40008000000 */
[----:B------:R-:W-:Y:S01]  /*7950*/  @UP1 UMOV UR36, UR4 ;  /* 0x0000000400241c82 */ /* 0x000fe20008000000 */
[----:B------:R-:W-:Y:S05]  /*7960*/  BRA.U !UP0, `(.L_x_140) ;  /* 0x0000000108cc7547 */ /* 0x000fea000b800000 */
[----:B------:R-:W1:Y:S01]  /*7970*/  LDCU UR9, c[0x0][0xb20] ;  /* 0x00016400ff0977ac */ /* 0x000e620008000800 */
[----:B------:R-:W-:Y:S02]  /*7980*/  UIMAD.WIDE.U32 UR4, UR49, UR55, URZ ;  /* 0x00000037310472a5 */ /* 0x000fe4000f8e00ff */
[----:B------:R-:W-:Y:S02]  /*7990*/  UIMAD.WIDE.U32 UR6, UR56, UR52, URZ ;  /* 0x00000034380672a5 */ /* 0x000fe4000f8e00ff */
[----:B------:R-:W-:Y:S02]  /*79a0*/  UIMAD.WIDE.U32 UR10, UR36, UR55, URZ ;  /* 0x00000037240a72a5 */ /* 0x000fe4000f8e00ff */
[----:B------:R-:W-:Y:S02]  /*79b0*/  UISETP.NE.AND UP0, UPT, UR54, 0x1, UPT ;  /* 0x000000013600788c */ /* 0x000fe4000bf05270 */
[----:B------:R-:W-:Y:S02]  /*79c0*/  UISETP.NE.AND UP1, UPT, UR42, 0x1, UPT ;  /* 0x000000012a00788c */ /* 0x000fe4000bf25270 */
[----:B------:R-:W-:Y:S02]  /*79d0*/  UISETP.NE.AND UP2, UPT, UR39, 0x1, UPT ;  /* 0x000000012700788c */ /* 0x000fe4000bf45270 */
[----:B------:R-:W-:Y:S01]  /*79e0*/  UIMAD.WIDE.U32 UR12, UR37, UR52, URZ ;  /* 0x00000034250c72a5 */ /* 0x000fe2000f8e00ff */
[----:B------:R-:W-:Y:S01]  /*79f0*/  UMOV UR4, UR5 ;  /* 0x0000000500047c82 */ /* 0x000fe20008000000 */
[----:B------:R-:W-:Y:S01]  /*7a00*/  UMOV UR6, UR11 ;  /* 0x0000000b00067c82 */ /* 0x000fe20008000000 */
[----:B-1----:R-:W-:Y:S03]  /*7a10*/  USHF.R.U32.HI UR8, URZ, UR9, UR4 ;  /* 0x00000009ff087299 */ /* 0x002fe60008011604 */
[----:B------:R-:W-:Y:S02]  /*7a20*/  UMOV UR4, UR7 ;  /* 0x0000000700047c82 */ /* 0x000fe40008000000 */
[----:B------:R-:W-:Y:S02]  /*7a30*/  USHF.R.U32.HI UR5, URZ, UR53, UR4 ;  /* 0x00000035ff057299 */ /* 0x000fe40008011604 */
[----:B------:R-:W-:Y:S02]  /*7a40*/  USEL UR4, UR49, UR8, !UP0 ;  /* 0x0000000831047287 */ /* 0x000fe4000c000000 */
[----:B------:R-:W-:Y:S02]  /*7a50*/  USHF.R.U32.HI UR8, URZ, UR9, UR6 ;  /* 0x00000009ff087299 */ /* 0x000fe40008011606 */
[----:B------:R-:W-:Y:S02]  /*7a60*/  UIMAD.WIDE.U32 UR6, UR4, UR40, URZ ;  /* 0x00000028040672a5 */ /* 0x000fe4000f8e00ff */
[----:B------:R-:W-:Y:S02]  /*7a70*/  USEL UR9, UR56, UR5, !UP1 ;  /* 0x0000000538097287 */ /* 0x000fe4000c800000 */
[----:B------:R-:W-:Y:S02]  /*7a80*/  USEL UR8, UR36, UR8, !UP0 ;  /* 0x0000000824087287 */ /* 0x000fe4000c000000 */
[----:B------:R-:W-:Y:S01]  /*7a90*/  UIMAD.WIDE.U32 UR10, UR9, UR40, URZ ;  /* 0x00000028090a72a5 */ /* 0x000fe2000f8e00ff */
[----:B------:R-:W-:Y:S01]  /*7aa0*/  UMOV UR6, UR7 ;  /* 0x0000000700067c82 */ /* 0x000fe20008000000 */
[----:B------:R-:W-:Y:S01]  /*7ab0*/  UMOV UR5, UR13 ;  /* 0x0000000d00057c82 */ /* 0x000fe20008000000 */
[----:B------:R-:W-:Y:S02]  /*7ac0*/  @UP2 USHF.R.U32.HI UR4, URZ, UR41, UR6 ;  /* 0x00000029ff042299 */ /* 0x000fe40008011606 */
[----:B------:R-:W-:Y:S02]  /*7ad0*/  USHF.R.U32.HI UR5, URZ, UR53, UR5 ;  /* 0x00000035ff057299 */ /* 0x000fe40008011605 */
[----:B------:R-:W-:Y:S02]  /*7ae0*/  UIMAD UR4, UR39, UR4, URZ ;  /* 0x00000004270472a4 */ /* 0x000fe4000f8e02ff */
[----:B------:R-:W-:Y:S02]  /*7af0*/  USEL UR5, UR37, UR5, !UP1 ;  /* 0x0000000525057287 */ /* 0x000fe4000c800000 */
[----:B------:R-:W-:Y:S01]  /*7b00*/  UISETP.GE.AND UP0, UPT, UR8, UR4, UPT ;  /* 0x000000040800728c */ /* 0x000fe2000bf06270 */
[----:B------:R-:W-:Y:S01]  /*7b10*/  UMOV UR6, UR11 ;  /* 0x0000000b00067c82 */ /* 0x000fe20008000000 */
[----:B------:R-:W-:Y:S02]  /*7b20*/  UIMAD.WIDE.U32 UR10, UR8, UR40, URZ ;  /* 0x00000028080a72a5 */ /* 0x000fe4000f8e00ff */
[----:B------:R-:W-:Y:S04]  /*7b30*/  @UP2 USHF.R.U32.HI UR9, URZ, UR41, UR6 ;  /* 0x00000029ff092299 */ /* 0x000fe80008011606 */
[----:B------:R-:W-:Y:S01]  /*7b40*/  UIMAD UR6, UR39, UR9, URZ ;  /* 0x00000009270672a4 */ /* 0x000fe2000f8e02ff */
[----:B------:R-:W-:Y:S03]  /*7b50*/  UMOV UR4, UR11 ;  /* 0x0000000b00047c82 */ /* 0x000fe60008000000 */
[----:B------:R-:W-:Y:S02]  /*7b60*/  UISETP.GE.OR UP0, UPT, UR5, UR6, UP0 ;  /* 0x000000060500728c */ /* 0x000fe40008706670 */
[----:B------:R-:W-:Y:S02]  /*7b70*/  USHF.R.U32.HI UR4, URZ, UR41, UR4 ;  /* 0x00000029ff047299 */ /* 0x000fe40008011604 */
[----:B------:R-:W-:Y:S02]  /*7b80*/  UIMAD.WIDE.U32 UR6, UR5, UR40, URZ ;  /* 0x00000028050672a5 */ /* 0x000fe4000f8e00ff */
[----:B------:R-:W-:Y:S02]  /*7b90*/  USEL UR11, UR8, UR4, !UP2 ;  /* 0x00000004080b7287 */ /* 0x000fe4000d000000 */
[----:B------:R-:W-:Y:S02]  /*7ba0*/  UIADD3 UR6, UPT, UPT, -UR5, URZ, URZ ;  /* 0x000000ff05067290 */ /* 0x000fe4000fffe1ff */
[----:B------:R-:W-:Y:S02]  /*7bb0*/  UIADD3 UR10, UPT, UPT, -UR11, URZ, URZ ;  /* 0x000000ff0b0a7290 */ /* 0x000fe4000fffe1ff */
[----:B------:R-:W-:Y:S02]  /*7bc0*/  UIMAD UR6, UR42, UR6, UR37 ;  /* 0x000000062a0672a4 */ /* 0x000fe4000f8e0225 */
[----:B------:R-:W-:Y:S01]  /*7bd0*/  UIMAD UR10, UR39, UR10, UR8 ;  /* 0x0000000a270a72a4 */ /* 0x000fe2000f8e0208 */
[----:B------:R-:W-:Y:S01]  /*7be0*/  @!UP0 UMOV UR4, UR7 ;  /* 0x0000000700048c82 */ /* 0x000fe20008000000 */
[----:B------:R-:W-:Y:S02]  /*7bf0*/  UIADD3 UR7, UPT, UPT, -UR8, URZ, URZ ;  /* 0x000000ff08077290 */ /* 0x000fe4000fffe1ff */
[----:B------:R-:W-:Y:S04]  /*7c00*/  @!UP0 USHF.R.U32.HI UR4, URZ, UR41, UR4 ;  /* 0x00000029ff048299 */ /* 0x000fe80008011604 */
[----:B------:R-:W-:Y:S04]  /*7c10*/  @!UP0 USEL UR4, UR5, UR4, !UP2 ;  /* 0x0000000405048287 */ /* 0x000fe8000d000000 */
[----:B------:R-:W-:Y:S02]  /*7c20*/  @!UP0 UIMAD UR9, UR9, UR10, UR4 ;  /* 0x0000000a090982a4 */ /* 0x000fe4000f8e0204 */
[----:B------:R-:W-:Y:S02]  /*7c30*/  @!UP0 UIADD3 UR10, UPT, UPT, UR11, -UR4, URZ ;  /* 0x800000040b0a8290 */ /* 0x000fe4000fffe0ff */
[----:B------:R-:W-:Y:S02]  /*7c40*/  UIMAD UR4, UR54, UR7, UR36 ;  /* 0x00000007360472a4 */ /* 0x000fe4000f8e0224 */
[----:B------:R-:W-:Y:S03]  /*7c50*/  @!UP0 UIMAD UR8, UR10, UR39, UR5 ;  /* 0x000000270a0882a4 */ /* 0x000fe6000f8e0205 */
[----:B------:R-:W-:Y:S02]  /*7c60*/  @!UP0 UMOV UR5, UR9 ;  /* 0x0000000900058c82 */ /* 0x000fe40008000000 */
[----:B------:R-:W-:Y:S02]  /*7c70*/  UIMAD UR37, UR5, UR42, UR6 ;  /* 0x0000002a052572a4 */ /* 0x000fe4000f8e0206 */
[----:B------:R-:W-:Y:S11]  /*7c80*/  UIMAD UR36, UR8, UR54, UR4 ;  /* 0x00000036082472a4 */ /* 0x000ff6000f8e0204 */
[----:B------:R-:W-:Y:S01]  /*7c90*/  @!UPT UIADD3 URZ, UPT, UPT, URZ, URZ, URZ ;  /* 0x000000fffffff290 */ /* 0x000fe2000fffe0ff */
.L_x_140:
[----:B------:R-:W-:Y:S01]  /*7ca0*/  UISETP.NE.AND UP0, UPT, UR38, 0x1, UPT ;  /* 0x000000012600788c */ /* 0x000fe2000bf05270 */
[----:B------:R-:W-:Y:S01]  /*7cb0*/  @P0 SHF.R.U32.HI R4, RZ, 0x10, R5 ;  /* 0x00000010ff040819 */ /* 0x000fe20000011605 */
[----:B------:R-:W-:Y:S02]  /*7cc0*/  UIADD3 UR11, UPT, UPT, UR44, 0x400, URZ ;  /* 0x000004002c0b7890 */ /* 0x000fe4000fffe0ff */
[----:B------:R-:W-:Y:S01]  /*7cd0*/  USHF.L.U32 UR45, UR20, 0x7, URZ ;  /* 0x00000007142d7899 */ /* 0x000fe200080006ff */
[----:B------:R-:W-:Y:S06]  /*7ce0*/  @P0 R2UR UR57, R4 ;  /* 0x00000000043902ca */ /* 0x000fec00000e0000 */
[----:B------:R-:W1:Y:S01]  /*7cf0*/  @!UP0 LDCU.128 UR12, c[0x0][0xb10] ;  /* 0x00016200ff0c87ac */ /* 0x000e620008000c00 */
[----:B------:R-:W2:Y:S01]  /*7d00*/  @!UP0 LDCU UR5, c[0x0][0xb0c] ;  /* 0x00016180ff0587ac */ /* 0x000ea20008000800 */
[----:B------:R-:W3:Y:S01]  /*7d10*/  @!UP0 LDCU UR10, c[0x0][0xb20] ;  /* 0x00016400ff0a87ac */ /* 0x000ee20008000800 */
[----:B-1----:R-:W-:Y:S02]  /*7d20*/  UIMAD.WIDE.U32 UR8, UR37, UR12, URZ ;  /* 0x0000000c250872a5 */ /* 0x002fe4000f8e00ff */
[----:B------:R-:W-:Y:S02]  /*7d30*/  UIMAD.WIDE.U32 UR6, UR36, UR15, URZ ;  /* 0x0000000f240672a5 */ /* 0x000fe4000f8e00ff */
[----:B------:R-:W-:Y:S03]  /*7d40*/  @!UP0 UISETP.NE.AND UP1, UPT, UR14, 0x1, UPT ;  /* 0x000000010e00888c */ /* 0x000fe6000bf25270 */
[----:B------:R-:W-:Y:S01]  /*7d50*/  @!UP0 UMOV UR4, UR9 ;  /* 0x0000000900048c82 */ /* 0x000fe20008000000 */
[----:B--2---:R-:W-:Y:S02]  /*7d60*/  @!UP0 UISETP.NE.AND UP2, UPT, UR5, 0x1, UPT ;  /* 0x000000010500888c */ /* 0x004fe4000bf45270 */
[----:B------:R-:W-:Y:S01]  /*7d70*/  @!UP0 USHF.R.U32.HI UR4, URZ, UR13, UR4 ;  /* 0x0000000dff048299 */ /* 0x000fe20008011604 */
[----:B------:R-:W-:Y:S02]  /*7d80*/  @!UP0 UMOV UR6, UR7 ;  /* 0x0000000700068c82 */ /* 0x000fe40008000000 */
[----:B---3--:R-:W-:Y:S02]  /*7d90*/  @!UP0 USHF.R.U32.HI UR6, URZ, UR10, UR6 ;  /* 0x0000000aff068299 */ /* 0x008fe40008011606 */
[----:B------:R-:W-:Y:S02]  /*7da0*/  @!UP0 USEL UR7, UR37, UR4, !UP2 ;  /* 0x0000000425078287 */ /* 0x000fe4000d000000 */
[----:B------:R-:W-:Y:S04]  /*7db0*/  @!UP0 USEL UR6, UR36, UR6, !UP1 ;  /* 0x0000000624068287 */ /* 0x000fe8000c800000 */
[----:B------:R-:W-:Y:S02]  /*7dc0*/  @!UP0 UIADD3 UR4, UPT, UPT, -UR7, UR6, URZ ;  /* 0x0000000607048290 */ /* 0x000fe4000fffe1ff */
[----:B------:R-:W-:Y:S02]  /*7dd0*/  @!UP0 UIADD3 UR6, UPT, UPT, UR7, -UR6, URZ ;  /* 0x8000000607068290 */ /* 0x000fe4000fffe0ff */
[----:B------:R-:W-:Y:S02]  /*7de0*/  @!UP0 UIMAD UR37, UR4, UR5, UR37 ;  /* 0x00000005042582a4 */ /* 0x000fe4000f8e0225 */
[----:B------:R-:W-:Y:S02]  /*7df0*/  @!UP0 UIMAD UR36, UR6, UR14, UR36 ;  /* 0x0000000e062482a4 */ /* 0x000fe4000f8e0224 */
[----:B------:R-:W-:Y:S09]  /*7e00*/  ULOP3.LUT UP0, URZ, UR11, 0x90, URZ, 0xc0, !UPT ;  /* 0x000000900bff7892 */ /* 0x000ff2000f80c0ff */
[----:B------:R-:W-:Y:S05]  /*7e10*/  BRA.U !UP0, `(.L_x_141) ;  /* 0x0000000108407547 */ /* 0x000fea000b800000 */
[----:B------:R-:W1:Y:S01]  /*7e20*/  LDCU.64 UR8, c[0x4][0x80] ;  /* 0x01001000ff0877ac */ /* 0x000e620008000a00 */
[----:B------:R-:W-:Y:S01]  /*7e30*/  MOV R15, 0x0 ;  /* 0x00000000000f7802 */ /* 0x000fe20000000f00 */
[----:B------:R-:W-:Y:S02]  /*7e40*/  HFMA2 R12, -RZ, RZ, 0, 5.9604644775390625e-08 ;  /* 0x00000001ff0c7431 */ /* 0x000fe400000001ff */
[----:B------:R-:W-:Y:S02]  /*7e50*/  IMAD.MOV.U32 R8, RZ, RZ, 0x70 ;  /* 0x00000070ff087424 */ /* 0x000fe400078e00ff */
[----:B------:R-:W-:Y:S01]  /*7e60*/  IMAD.MOV.U32 R13, RZ, RZ, RZ ;  /* 0x000000ffff0d7224 */ /* 0x000fe200078e00ff */
[----:B------:R-:W2:Y:S01]  /*7e70*/  LDCU.64 UR6, c[0x4][0x88] ;  /* 0x01001100ff0677ac */ /* 0x000ea20008000a00 */
[----:B------:R-:W3:Y:S01]  /*7e80*/  LDC.64 R14, c[0x4][R15] ;  /* 0x010000000f0e7b82 */ /* 0x000ee20000000a00 */
[----:B------:R-:W4:Y:S01]  /*7e90*/  LDCU.64 UR4, c[0x4][0x8] ;  /* 0x01000100ff0477ac */ /* 0x000f220008000a00 */
[----:B-1----:R-:W-:Y:S01]  /*7ea0*/  MOV R5, UR9 ;  /* 0x0000000900057c02 */ /* 0x002fe20008000f00 */
[----:B------:R-:W-:Y:S01]  /*7eb0*/  IMAD.U32 R4, RZ, RZ, UR8 ;  /* 0x00000008ff047e24 */ /* 0x000fe2000f8e00ff */
[----:B--2---:R-:W-:Y:S01]  /*7ec0*/  MOV R7, UR7 ;  /* 0x0000000700077c02 */ /* 0x004fe20008000f00 */
[----:B------:R-:W-:Y:S01]  /*7ed0*/  IMAD.U32 R6, RZ, RZ, UR6 ;  /* 0x00000006ff067e24 */ /* 0x000fe2000f8e00ff */
[----:B----4-:R-:W-:Y:S01]  /*7ee0*/  MOV R11, UR5 ;  /* 0x00000005000b7c02 */ /* 0x010fe20008000f00 */
[----:B------:R-:W-:Y:S02]  /*7ef0*/  IMAD.U32 R10, RZ, RZ, UR4 ;  /* 0x00000004ff0a7e24 */ /* 0x000fe4000f8e00ff */
[----:B------:R-:W-:Y:S07]  /*7f00*/  LEPC R20, `(.L_x_141) ;  /* 0x000000001014794e */ /* 0x000fee0000000000 */
[----:B---3-5:R-:W-:Y:S05]  /*7f10*/  CALL.ABS.NOINC R14 ;  /* 0x000000000e007343 */ /* 0x028fea0003c00000 */
.L_x_141:
[----:B------:R-:W-:Y:S01]  /*7f20*/  LOP3.LUT P0, RZ, R98, 0x90, RZ, 0xc0, !PT ;  /* 0x0000009062ff7812 */ /* 0x000fe2000780c0ff */
[----:B------:R-:W-:Y:S11]  /*7f30*/  BSSY.RECONVERGENT B6, `(.L_x_142) ;  /* 0x0000013000067945 */ /* 0x000ff60003800200 */
[----:B------:R-:W-:Y:S01]  /*7f40*/  @!UPT UIADD3 URZ, UPT, UPT, URZ, URZ, URZ ;  /* 0x000000fffffff290 */ /* 0x000fe2000fffe0ff */
[----:B------:R-:W-:Y:S05]  /*7f50*/  @!P0 BRA `(.L_x_143) ;  /* 0x0000000000408947 */ /* 0x000fea0003800000 */
        /* <DEDUP_REMOVED lines=16> */
.L_x_143:
[----:B------:R-:W-:Y:S05]  /*8060*/  BSYNC.RECONVERGENT B6 ;  /* 0x0000000000067941 */ /* 0x000fea0003800200 */
.L_x_142:
[----:B------:R-:W-:Y:S01]  /*8070*/  R2UR UR4, R92 ;  /* 0x000000005c0472ca */ /* 0x000fe200000e0000 */
[----:B------:R-:W-:Y:S01]  /*8080*/  UISETP.NE.U32.AND UP0, UPT, UR58, URZ, UPT ;  /* 0x000000ff3a00728c */ /* 0x000fe2000bf05070 */
[----:B------:R-:W-:Y:S02]  /*8090*/  ISETP.NE.U32.AND P4, PT, R84, RZ, PT ;  /* 0x000000ff5400720c */ /* 0x000fe40003f85070 */
[----:B------:R-:W-:Y:S01]  /*80a0*/  ISETP.NE.U32.AND P3, PT, RZ, UR50, PT ;  /* 0x00000032ff007c0c */ /* 0x000fe2000bf65070 */
[----:B------:R-:W-:Y:S01]  /*80b0*/  UISETP.NE.AND.EX UP1, UPT, UR59, URZ, UPT, UP0 ;  /* 0x000000ff3b00728c */ /* 0x000fe2000bf25300 */
[----:B------:R-:W-:Y:S01]  /*80c0*/  ISETP.NE.AND.EX P4, PT, R85, RZ, PT, P4 ;  /* 0x000000ff5500720c */ /* 0x000fe20003f85340 */
[----:B------:R-:W-:Y:S01]  /*80d0*/  UPLOP3.LUT UP0, UPT, UPT, UPT, UPT, 0x40, 0x4 ;  /* 0x000000000004789c */ /* 0x000fe20003f0e870 */
[----:B------:R-:W-:Y:S05]  /*80e0*/  ISETP.NE.AND.EX P3, PT, RZ, UR51, PT, P3 ;  /* 0x00000033ff007c0c */ /* 0x000fea000bf65330 */
[----:B------:R-:W-:Y:S06]  /*80f0*/  UISETP.NE.AND UP2, UPT, UR4, URZ, UPT ;  /* 0x000000ff0400728c */ /* 0x000fec000bf45270 */
[----:B------:R-:W-:Y:S05]  /*8100*/  PLOP3.LUT P1, PT, PT, PT, UP2, 0x80, 0x8 ;  /* 0x000000000008781c */ /* 0x000fea0003f2f028 */
[----:B------:R-:W-:Y:S06]  /*8110*/  @UP2 UPLOP3.LUT UP0, UPT, UPT, UPT, UP1, 0x80, 0x8 ;  /* 0x000000000008289c */ /* 0x000fec0003f0f010 */
[----:B------:R-:W-:Y:S01]  /*8120*/  PLOP3.LUT P0, PT, PT, PT, UP0, 0x80, 0x8 ;  /* 0x000000000008781c */ /* 0x000fe20003f0f008 */
[----:B------:R-:W-:Y:S01]  /*8130*/  @!UPT UIADD3 URZ, UPT, UPT, URZ, URZ, URZ ;  /* 0x000000fffffff290 */ /* 0x000fe2000fffe0ff */
[----:B------:R-:W-:Y:S11]  /*8140*/  BRA.U !UP1, `(.L_x_144) ;  /* 0x00000001093c7547 */ /* 0x000ff6000b800000 */
[----:B------:R-:W-:Y:S01]  /*8150*/  UISETP.NE.U32.AND UP0, UPT, UR50, URZ, UPT ;  /* 0x000000ff3200728c */ /* 0x000fe2000bf05070 */
[----:B------:R-:W-:Y:S01]  /*8160*/  HFMA2 R0, -RZ, RZ, 0, 5.9604644775390625e-08 ;  /* 0x00000001ff007431 */ /* 0x000fe200000001ff */
[----:B------:R-:W1:Y:S01]  /*8170*/  LDCU.64 UR8, c[0x0][0x358] ;  /* 0x00006b00ff0877ac */ /* 0x000e620008000a00 */
[----:B------:R-:W-:Y:S01]  /*8180*/  IMAD.MOV.U32 R86, RZ, RZ, 0x1 ;  /* 0x00000001ff567424 */ /* 0x000fe200078e00ff */
[----:B------:R-:W-:Y:S06]  /*8190*/  UISETP.NE.AND.EX UP0, UPT, UR51, URZ, UPT, UP0 ;  /* 0x000000ff3300728c */ /* 0x000fec000bf05300 */
        /* <DEDUP_REMOVED lines=9> */
[----:B-12---:R-:W-:Y:S02]  /*8230*/  @!P2 IMAD.U32 R41, RZ, RZ, UR4 ;  /* 0x00000004ff29ae24 */ /* 0x006fe4000f8e00ff */
.L_x_144:
[----:B------:R-:W-:Y:S05]  /*8240*/  @!P4 BRA `(.L_x_145) ;  /* 0x000000000024c947 */ /* 0x000fea0003800000 */
[----:B------:R-:W-:Y:S01]  /*8250*/  ISETP.NE.U32.AND P2, PT, R74, RZ, PT ;  /* 0x000000ff4a00720c */ /* 0x000fe20003f45070 */
[----:B------:R-:W1:Y:S03]  /*8260*/  LDCU.64 UR4, c[0x0][0x358] ;  /* 0x00006b00ff0477ac */ /* 0x000e660008000a00 */
[----:B------:R-:W-:Y:S11]  /*8270*/  ISETP.NE.AND.EX P2, PT, R75, RZ, PT, P2 ;  /* 0x000000ff4b00720c */ /* 0x000ff60003f45320 */
[----:B------:R-:W-:Y:S02]  /*8280*/  @!UPT UIADD3 URZ, UPT, UPT, URZ, URZ, URZ ;  /* 0x000000fffffff290 */ /* 0x000fe4000fffe0ff */
[----:B------:R-:W2:Y:S01]  /*8290*/  @P2 LDC.64 R4, c[0x0][0x8a8] ;  /* 0x00022a00ff042b82 */ /* 0x000ea20000000a00 */
[----:B------:R-:W-:Y:S04]  /*82a0*/  @P2 IMAD R0, R84, UR47, RZ ;  /* 0x0000002f54002c24 */ /* 0x000fe8000f8e02ff */
[----:B--2---:R-:W-:Y:S05]  /*82b0*/  @P2 IMAD.WIDE R4, R0, 0x4, R4 ;  /* 0x0000000400042825 */ /* 0x004fea00078e0204 */
[----:B-1---5:R1:W5:Y:S02]  /*82c0*/  @P2 LDG.E R38, desc[UR4][R4.64] ;  /* 0x0000000404262981 */ /* 0x022364000c1e1900 */
[----:B-1----:R-:W2:Y:S02]  /*82d0*/  @!P2 LDC R38, c[0x0][0x8a0] ;  /* 0x00022800ff26ab82 */ /* 0x002ea40000000800 */
.L_x_145:
[----:B-----5:R-:W-:Y:S01]  /*82e0*/  FSETP.NEU.AND P2, PT, R41, RZ, PT ;  /* 0x000000ff2900720b */ /* 0x020fe20003f4d000 */
[----:B------:R-:W-:Y:S01]  /*82f0*/  USHF.L.U32 UR8, UR46, 0x6, URZ ;  /* 0x000000062e087899 */ /* 0x000fe200080006ff */
[----:B------:R-:W-:Y:S01]  /*8300*/  SEL R5, RZ, 0xffffffff, P3 ;  /* 0xffffffffff057807 */ /* 0x000fe20001800000 */
[----:B------:R-:W-:Y:S01]  /*8310*/  UISETP.NE.AND UP0, UPT, UR60, 0x1, UPT ;  /* 0x000000013c00788c */ /* 0x000fe2000bf05270 */
[----:B------:R-:W-:Y:S01]  /*8320*/  LOP3.LUT P4, RZ, R86, 0xff, RZ, 0xc0, !PT ;  /* 0x000000ff56ff7812 */ /* 0x000fe2000788c0ff */
[----:B------:R-:W-:Y:S01]  /*8330*/  UIMAD.WIDE.U32 UR4, UR8, UR61, URZ ;  /* 0x0000003d080472a5 */ /* 0x000fe2000f8e00ff */
[----:B------:R-:W-:Y:S01]  /*8340*/  @P1 SEL R4, RZ, 0xffffffff, P2 ;  /* 0xffffffffff041807 */ /* 0x000fe20001000000 */
[----:B------:R-:W-:Y:S01]  /*8350*/  IMAD.U32 R103, RZ, RZ, UR8 ;  /* 0x00000008ff677e24 */ /* 0x000fe2000f8e00ff */
[----:B------:R-:W-:Y:S01]  /*8360*/  LEA R0, R94, UR44, 0x3 ;  /* 0x0000002c5e007c11 */ /* 0x000fe2000f8e18ff */
[----:B------:R-:W-:Y:S01]  /*8370*/  BSSY B1, `(.L_x_146) ;  /* 0x000004e000017945 */ /* 0x000fe20003800000 */
[----:B------:R-:W-:Y:S01]  /*8380*/  @P0 SEL R4, R5, R4, !P4 ;  /* 0x0000000405040207 */ /* 0x000fe20006000000 */
[----:B------:R-:W-:Y:S01]  /*8390*/  IMAD.MOV.U32 R106, RZ, RZ, 0x1 ;  /* 0x00000001ff6a7424 */ /* 0x000fe200078e00ff */
[----:B------:R-:W-:Y:S01]  /*83a0*/  LEA R104, R36, UR44, 0x3 ;  /* 0x0000002c24687c11 */ /* 0x000fe2000f8e18ff */
[----:B------:R-:W-:Y:S01]  /*83b0*/  UMOV UR4, UR5 ;  /* 0x0000000500047c82 */ /* 0x000fe20008000000 */
[----:B------:R-:W-:Y:S01]  /*83c0*/  @P1 LOP3.LUT R4, R4, 0x1, RZ, 0xc0, !PT ;  /* 0x0000000104041812 */ /* 0x000fe200078ec0ff */
[----:B------:R-:W-:Y:S01]  /*83d0*/  USHF.R.U32.HI UR4, URZ, UR62, UR4 ;  /* 0x0000003eff047299 */ /* 0x000fe20008011604 */
[----:B------:R-:W-:Y:S01]  /*83e0*/  SHF.L.U32 R3, R96, 0x1f, RZ ;  /* 0x0000001f60037819 */ /* 0x000fe200000006ff */
[----:B------:R-:W-:Y:S01]  /*83f0*/  IMAD.IADD R39, R37, 0x1, R2 ;  /* 0x0000000125277824 */ /* 0x000fe200078e0202 */
[----:B------:R-:W-:Y:S01]  /*8400*/  ISETP.NE.U32.OR P6, PT, R4, 0x1, !P1 ;  /* 0x000000010400780c */ /* 0x000fe20004fc5470 */
[----:B------:R-:W-:Y:S01]  /*8410*/  USEL UR4, UR8, UR4, !UP0 ;  /* 0x0000000408047287 */ /* 0x000fe2000c000000 */
[----:B------:R-:W-:Y:S01]  /*8420*/  R2UR UR6, R89 ;  /* 0x00000000590672ca */ /* 0x000fe200000e0000 */
[----:B------:R-:W-:Y:S01]  /*8430*/  UISETP.NE.AND UP0, UPT, UR63, 0x1, UPT ;  /* 0x000000013f00788c */ /* 0x000fe2000bf05270 */
[----:B------:R-:W-:Y:S02]  /*8440*/  R2UR UR9, R88 ;  /* 0x00000000580972ca */ /* 0x000fe400000e0000 */
[----:B------:R-:W-:Y:S02]  /*8450*/  CS2R R82, SRZ ;  /* 0x0000000000527805 */ /* 0x000fe4000001ff00 */
[----:B------:R-:W-:Y:S01]  /*8460*/  PLOP3.LUT P3, PT, PT, PT, UP1, 0x80, 0x8 ;  /* 0x000000000008781c */ /* 0x000fe20003f6f018 */
[----:B------:R-:W-:Y:S01]  /*8470*/  IMAD.U32 R102, RZ, RZ, UR4 ;  /* 0x00000004ff667e24 */ /* 0x000fe2000f8e00ff */
[----:B------:R-:W-:Y:S01]  /*8480*/  SEL R4, RZ, 0xffffffff, P2 ;  /* 0xffffffffff047807 */ /* 0x000fe20001000000 */
[----:B------:R-:W-:Y:S01]  /*8490*/  IMAD R8, RZ, RZ, -UR4 ;  /* 0x80000004ff087e24 */ /* 0x000fe2000f8e02ff */
[----:B------:R-:W-:Y:S01]  /*84a0*/  PLOP3.LUT P2, PT, PT, PT, UP0, 0x80, 0x8 ;  /* 0x000000000008781c */ /* 0x000fe20003f4f008 */
[----:B------:R-:W-:Y:S01]  /*84b0*/  IMAD.U32 R101, RZ, RZ, UR4 ;  /* 0x00000004ff657e24 */ /* 0x000fe2000f8e00ff */
[----:B------:R-:W-:Y:S01]  /*84c0*/  P2R R105, PR, RZ, 0x40 ;  /* 0x00000040ff697803 */ /* 0x000fe20000000000 */
[----:B------:R-:W-:Y:S01]  /*84d0*/  IMAD R103, R8, UR60, R103 ;  /* 0x0000003c08677c24 */ /* 0x000fe2000f8e0267 */
[----:B------:R-:W-:Y:S01]  /*84e0*/  @P6 SHF.L.U32 R7, R93, 0x1f, RZ ;  /* 0x0000001f5d076819 */ /* 0x000fe200000006ff */
[----:B------:R-:W-:Y:S01]  /*84f0*/  UIMAD.WIDE.U32 UR6, UR4, UR6, URZ ;  /* 0x00000006040672a5 */ /* 0x000fe2000f8e00ff */
[----:B------:R-:W-:Y:S02]  /*8500*/  CS2R R80, SRZ ;  /* 0x0000000000507805 */ /* 0x000fe4000001ff00 */
[----:B------:R-:W-:Y:S01]  /*8510*/  CS2R R78, SRZ ;  /* 0x00000000004e7805 */ /* 0x000fe2000001ff00 */
[----:B------:R-:W1:Y:S01]  /*8520*/  @P6 SYNCS.PHASECHK.TRANS64.TRYWAIT P1, [R0+URZ+0x340], R7 ;  /* 0x00034007000065a7 */ /* 0x000e6200080211ff */
[----:B------:R-:W-:Y:S02]  /*8530*/  @P3 SEL R4, R5, R4, !P4 ;  /* 0x0000000405043207 */ /* 0x000fe40006000000 */
[----:B------:R-:W-:Y:S01]  /*8540*/  CS2R R76, SRZ ;  /* 0x00000000004c7805 */ /* 0x000fe2000001ff00 */
[----:B------:R-:W-:Y:S01]  /*8550*/  UMOV UR5, UR7 ;  /* 0x0000000700057c82 */ /* 0x000fe20008000000 */
[----:B------:R-:W-:Y:S01]  /*8560*/  LOP3.LUT R4, R4, 0x1, RZ, 0xc0, !PT ;  /* 0x0000000104047812 */ /* 0x000fe200078ec0ff */
[----:B------:R-:W-:Y:S03]  /*8570*/  USHF.R.U32.HI UR5, URZ, UR9, UR5 ;  /* 0x00000009ff057299 */ /* 0x000fe60008011605 */
[----:B------:R-:W-:Y:S03]  /*8580*/  ISETP.NE.U32.AND P5, PT, R4, 0x1, PT ;  /* 0x000000010400780c */ /* 0x000fe60003fa5070 */
[----:B------:R-:W-:Y:S02]  /*8590*/  SEL R102, R102, UR5, !P2 ;  /* 0x0000000566667c07 */ /* 0x000fe4000d000000 */
[----:B------:R-:W-:Y:S01]  /*85a0*/  P2R R107, PR, RZ, 0x20 ;  /* 0x00000020ff6b7803 */ /* 0x000fe20000000000 */
[----:B------:R3:W4:Y:S02]  /*85b0*/  SYNCS.PHASECHK.TRANS64.TRYWAIT P0, [R104+URZ+0x380], R3 ;  /* 0x00038003680075a7 */ /* 0x00072400080011ff */
[----:B------:R-:W-:Y:S04]  /*85c0*/  IMAD.MOV R6, RZ, RZ, -R102 ;  /* 0x000000ffff067224 */ /* 0x000fe800078e0a66 */
[----:B------:R-:W-:Y:S01]  /*85d0*/  IMAD R101, R6, UR63, R101 ;  /* 0x0000003f06657c24 */ /* 0x000fe2000f8e0265 */
[----:B-1----:R-:W-:Y:S01]  /*85e0*/  @P6 SEL R106, RZ, 0x1, !P1 ;  /* 0x00000001ff6a6807 */ /* 0x002fe20004800000 */
[----:B---3--:R-:W-:Y:S06]  /*85f0*/  @!P6 BRA `(.L_x_147) ;  /* 0x000000000094e947 */ /* 0x008fec0003800000 */
[----:B------:R-:W-:Y:S01]  /*8600*/  @P5 IMAD R6, R94, 0x1000, R97 ;  /* 0x000010005e065824 */ /* 0x000fe200078e0261 */
[----:B------:R-:W-:Y:S01]  /*8610*/  LOP3.LUT P6, RZ, R73, 0x80, RZ, 0xc0, !PT ;  /* 0x0000008049ff7812 */ /* 0x000fe200078cc0ff */
[----:B------:R-:W1:Y:S01]  /*8620*/  S2R R2, SR_CgaCtaId ;  /* 0x0000000000027919 */ /* 0x000e620000008800 */
[----:B------:R-:W-:Y:S01]  /*8630*/  ISETP.NE.AND P2, PT, R106, RZ, PT ;  /* 0x000000ff6a00720c */ /* 0x000fe20003f45270 */
[----:B------:R-:W-:Y:S01]  /*8640*/  @P5 VIADD R4, R6, UR44 ;  /* 0x0000002c06045c36 */ /* 0x000fe20008000000 */
[----:B------:R-:W-:Y:S01]  /*8650*/  PLOP3.LUT P1, PT, PT, PT, PT, 0x8, 0x80 ;  /* 0x000000000080781c */ /* 0x000fe20003f2e170 */
[----:B------:R-:W-:Y:S01]  /*8660*/  BSSY B0, `(.L_x_148) ;  /* 0x000000d000007945 */ /* 0x000fe20003800000 */
[----:B------:R-:W-:Y:S01]  /*8670*/  @P5 PLOP3.LUT P1, PT, P6, PT, PT, 0x80, 0x8 ;  /* 0x000000000008581c */ /* 0x000fe2000372f070 */
[C---:B------:R-:W-:Y:S01]  /*8680*/  @P5 VIADD R5, R4.reuse, 0x400 ;  /* 0x0000040004055836 */ /* 0x040fe20000000000 */
[----:B------:R-:W-:Y:S01]  /*8690*/  CS2R R78, SRZ ;  /* 0x00000000004e7805 */ /* 0x000fe2000001ff00 */
[----:B------:R-:W-:Y:S01]  /*86a0*/  @P5 VIADD R4, R4, 0x410 ;  /* 0x0000041004045836 */ /* 0x000fe20000000000 */
[----:B------:R-:W-:Y:S02]  /*86b0*/  CS2R R76, SRZ ;  /* 0x00000000004c7805 */ /* 0x000fe4000001ff00 */
[----:B------:R-:W-:Y:S02]  /*86c0*/  CS2R R82, SRZ ;  /* 0x0000000000527805 */ /* 0x000fe4000001ff00 */
[----:B------:R-:W-:Y:S05]  /*86d0*/  CS2R R80, SRZ ;  /* 0x0000000000507805 */ /* 0x000fea000001ff00 */
[----:B------:R-:W-:Y:S01]  /*86e0*/  @P1 VIADD R4, R5, 0xfffffff0 ;  /* 0xfffffff005041836 */ /* 0x000fe20000000000 */
[----:B------:R-:W-:Y:S06]  /*86f0*/  @P2 BRA `(.L_x_149) ;  /* 0x00000000000c2947 */ /* 0x000fec0003800000 */
[----:B------:R-:W-:Y:S04]  /*8700*/  SHF.L.U32 R5, R93, 0x1f, RZ ;  /* 0x0000001f5d057819 */ /* 0x000fe800000006ff */
[----:B------:R-:W3:Y:S02]  /*8710*/  SYNCS.PHASECHK.TRANS64.TRYWAIT P1, [R0+URZ+0x340], R5 ;  /* 0x00034005000075a7 */ /* 0x000ee400080211ff */
[----:B---3--:R-:W-:Y:S05]  /*8720*/  @!P1 BRA `(.L_x_150) ;  /* 0x00000034009c9947 */ /* 0x008fea0003800000 */
.L_x_149:
[----:B------:R-:W-:Y:S05]  /*8730*/  BSYNC B0 ;  /* 0x0000000000007941 */ /* 0x000fea0003800000 */
.L_x_148:
[----:B------:R-:W-:Y:S01]  /*8740*/  ISETP.NE.AND P1, PT, R107, RZ, PT ;  /* 0x000000ff6b00720c */ /* 0x000fe20003f25270 */
[----:B---3--:R-:W-:Y:S02]  /*8750*/  VIADD R5, R0, 0x350 ;  /* 0x0000035000057836 */ /* 0x008fe40000000000 */
[----:B------:R-:W-:Y:S03]  /*8760*/  VIADD R94, R94, 0x1 ;  /* 0x000000015e5e7836 */ /* 0x000fe60000000000 */
[----:B-1----:R-:W-:Y:S07]  /*8770*/  PRMT R2, R2, 0x654, R5 ;  /* 0x0000065402027816 */ /* 0x002fee0000000005 */
[----:B------:R1:W3:Y:S04]  /*8780*/  @P1 LDS.128 R76, [R6+UR44+0x400] ;  /* 0x0004002c064c1984 */ /* 0x0002e80008000c00 */
[----:B------:R1:W1:Y:S01]  /*8790*/  @P1 LDS.128 R80, [R4] ;  /* 0x0000000004501984 */ /* 0x0002620000000c00 */
[C---:B------:R-:W-:Y:S01]  /*87a0*/  ISETP.NE.AND P1, PT, R94.reuse, 0x2, PT ;  /* 0x000000025e00780c */ /* 0x040fe20003f25270 */
[----:B------:R-:W-:Y:S01]  /*87b0*/  @!PT LDS RZ, [RZ] ;  /* 0x00000000fffff984 */ /* 0x000fe20000000800 */
[----:B------:R-:W-:Y:S01]  /*87c0*/  @!PT LDS RZ, [RZ] ;  /* 0x00000000fffff984 */ /* 0x000fe20000000800 */
[----:B------:R-:W-:Y:S01]  /*87d0*/  @!PT LDS RZ, [RZ] ;  /* 0x00000000fffff984 */ /* 0x000fe20000000800 */
[----:B------:R-:W-:Y:S01]  /*87e0*/  @!PT LDS RZ, [RZ] ;  /* 0x00000000fffff984 */ /* 0x000fe20000000800 */
[----:B------:R5:W-:Y:S06]  /*87f0*/  MEMBAR.ALL.CTA ;  /* 0x0000000000007992 */ /* 0x000bec0000008000 */
[----:B-----5:R-:W5:Y:S01]  /*8800*/  FENCE.VIEW.ASYNC.S ;  /* 0x00000000000073c6 */ /* 0x020f620000000000 */
[----:B------:R-:W-:Y:S02]  /*8810*/  SEL R0, RZ, 0x1, P1 ;  /* 0x00000001ff007807 */ /* 0x000fe40000800000 */
[----:B------:R-:W-:Y:S02]  /*8820*/  SEL R94, R94, RZ, P1 ;  /* 0x000000ff5e5e7207 */ /* 0x000fe40000800000 */
[----:B------:R-:W-:Y:S01]  /*8830*/  LOP3.LUT R93, R93, R0, RZ, 0x3c, !PT ;  /* 0x000000005d5d7212 */ /* 0x000fe200078e3cff */
[----:B-----5:R1:W-:Y:S06]  /*8840*/  SYNCS.ARRIVE.TRANS64.RED.A1T0 RZ, [R2+URZ], RZ ;  /* 0x000000ff02ff79a7 */ /* 0x0203ec00081004ff */
.L_x_147:
[----:B------:R-:W-:Y:S05]  /*8850*/  BSYNC B1 ;  /* 0x0000000000017941 */ /* 0x000fea0003800000 */
.L_x_146:
[----:B------:R-:W-:Y:S04]  /*8860*/  SHF.R.U32.HI R0, RZ, 0x15, R39 ;  /* 0x00000015ff007819 */ /* 0x000fe80000011627 */
[----:B------:R-:W-:Y:S01]  /*8870*/  LOP3.LUT P1, RZ, R0, 0x3, R87, 0x48, !PT ;  /* 0x0000000300ff7812 */ /* 0x000fe20007824857 */
[----:B------:R-:W-:Y:S01]  /*8880*/  @!UPT UIADD3 URZ, UPT, UPT, URZ, URZ, URZ ;  /* 0x000000fffffff290 */ /* 0x000fe2000fffe0ff */
[----:B----4-:R-:W-:Y:S11]  /*8890*/  @P0 BRA `(.L_x_151) ;  /* 0x0000000000080947 */ /* 0x010ff60003800000 */
[----:B------:R-:W4:Y:S02]  /*88a0*/  SYNCS.PHASECHK.TRANS64.TRYWAIT P0, [R104+URZ+0x380], R3 ;  /* 0x00038003680075a7 */ /* 0x000f2400080011ff */
[----:B----4-:R-:W-:Y:S05]  /*88b0*/  @!P0 BRA `(.L_x_152) ;  /* 0x00000034004c8947 */ /* 0x010fea0003800000 */
.L_x_151:
[----:B------:R-:W-:Y:S04]  /*88c0*/  BSSY.RECONVERGENT B6, `(.L_x_153) ;  /* 0x0000012000067945 */ /* 0x000fe80003800200 */
[----:B------:R-:W-:Y:S05]  /*88d0*/  @!P1 BRA `(.L_x_154) ;  /* 0x0000000000409947 */ /* 0x000fea0003800000 */
[----:B------:R-:W5:Y:S01]  /*88e0*/  LDCU.64 UR8, c[0x4][0x70] ;  /* 0x01000e00ff0877ac */ /* 0x000f620008000a00 */
[----:B----4-:R-:W-:Y:S01]  /*88f0*/  MOV R3, 0x0 ;  /* 0x0000000000037802 */ /* 0x010fe20000000f00 */
[----:B------:R-:W-:Y:S02]  /*8900*/  HFMA2 R12, -RZ, RZ, 0, 5.9604644775390625e-08 ;  /* 0x00000001ff0c7431 */ /* 0x000fe400000001ff */
[----:B------:R-:W-:Y:S02]  /*8910*/  IMAD.MOV.U32 R8, RZ, RZ, 0x192 ;  /* 0x00000192ff087424 */ /* 0x000fe400078e00ff */
[----:B------:R-:W-:Y:S01]  /*8920*/  IMAD.MOV.U32 R13, RZ, RZ, RZ ;  /* 0x000000ffff0d7224 */ /* 0x000fe200078e00ff */
[----:B------:R-:W4:Y:S01]  /*8930*/  LDCU.64 UR6, c[0x4][0x78] ;  /* 0x01000f00ff0677ac */ /* 0x000f220008000a00 */
[----:B-1----:R-:W1:Y:S01]  /*8940*/  LDC.64 R2, c[0x4][R3] ;  /* 0x0100000003027b82 */ /* 0x002e620000000a00 */
[----:B------:R-:W2:Y:S01]  /*8950*/  LDCU.64 UR4, c[0x4][0x10] ;  /* 0x01000200ff0477ac */ /* 0x000ea20008000a00 */
[----:B-----5:R-:W-:Y:S01]  /*8960*/  MOV R5, UR9 ;  /* 0x0000000900057c02 */ /* 0x020fe20008000f00 */
[----:B------:R-:W-:Y:S01]  /*8970*/  IMAD.U32 R4, RZ, RZ, UR8 ;  /* 0x00000008ff047e24 */ /* 0x000fe2000f8e00ff */
[----:B----4-:R-:W-:Y:S01]  /*8980*/  MOV R7, UR7 ;  /* 0x0000000700077c02 */ /* 0x010fe20008000f00 */
[----:B------:R-:W-:Y:S01]  /*8990*/  IMAD.U32 R6, RZ, RZ, UR6 ;  /* 0x00000006ff067e24 */ /* 0x000fe2000f8e00ff */
[----:B--2---:R-:W-:Y:S01]  /*89a0*/  MOV R11, UR5 ;  /* 0x00000005000b7c02 */ /* 0x004fe20008000f00 */
[----:B------:R-:W-:Y:S02]  /*89b0*/  IMAD.U32 R10, RZ, RZ, UR4 ;  /* 0x00000004ff0a7e24 */ /* 0x000fe4000f8e00ff */
[----:B------:R-:W-:Y:S07]  /*89c0*/  LEPC R20, `(.L_x_154) ;  /* 0x000000001014794e */ /* 0x000fee0000000000 */
[----:B-1-3--:R-:W-:Y:S05]  /*89d0*/  CALL.ABS.NOINC R2 ;  /* 0x0000000002007343 */ /* 0x00afea0003c00000 */
.L_x_154:
[----:B------:R-:W-:Y:S05]  /*89e0*/  BSYNC.RECONVERGENT B6 ;  /* 0x0000000000067941 */ /* 0x000fea0003800200 */
.L_x_153:
[-C--:B---3--:R-:W-:Y:S01]  /*89f0*/  F2FP.F16.E4M3.UNPACK_B R42, R76.reuse ;  /* 0x0000004cff2a723e */ /* 0x088fe200020006ff */
[----:B------:R-:W-:Y:S05]  /*8a00*/  WARPSYNC.ALL ;  /* 0x0000000000007948 */ /* 0x000fea0003800000 */
[----:B------:R-:W-:Y:S01]  /*8a10*/  R2UR UR4, R39 ;  /* 0x00000000270472ca */ /* 0x000fe200000e0000 */
[--C-:B------:R-:W-:Y:S01]  /*8a20*/  HADD2.F32 R40, -RZ, R42.reuse.H0_H0 ;  /* 0x2000002aff287230 */ /* 0x100fe20000004100 */
[----:B------:R-:W-:Y:S01]  /*8a30*/  F2FP.F16.E4M3.UNPACK_B R44, R76.H1 ;  /* 0x0000004cff2c723e */ /* 0x000fe200030006ff */
[----:B------:R-:W-:Y:S01]  /*8a40*/  HADD2.F32 R43, -RZ, R42.H1_H1 ;  /* 0x3000002aff2b7230 */ /* 0x000fe20000004100 */
[-C--:B------:R-:W-:Y:S01]  /*8a50*/  F2FP.F16.E4M3.UNPACK_B R46, R77.reuse ;  /* 0x0000004dff2e723e */ /* 0x080fe200020006ff */
[----:B------:R-:W-:Y:S01]  /*8a60*/  BSSY.RECONVERGENT B0, `(.L_x_155) ;  /* 0x00000a2000007945 */ /* 0x000fe20003800200 */
[----:B------:R-:W-:Y:S01]  /*8a70*/  F2FP.F16.E4M3.UNPACK_B R48, R77.H1 ;  /* 0x0000004dff30723e */ /* 0x000fe200030006ff */
[--C-:B------:R-:W-:Y:S01]  /*8a80*/  HADD2.F32 R42, -RZ, R44.reuse.H0_H0 ;  /* 0x2000002cff2a7230 */ /* 0x100fe20000004100 */
[-C--:B------:R-:W-:Y:S01]  /*8a90*/  F2FP.F16.E4M3.UNPACK_B R50, R78.reuse ;  /* 0x0000004eff32723e */ /* 0x080fe200020006ff */
[----:B------:R-:W-:Y:S01]  /*8aa0*/  HADD2.F32 R44, -RZ, R44.H1_H1 ;  /* 0x3000002cff2c7230 */ /* 0x000fe20000004100 */
[----:B------:R-:W-:Y:S01]  /*8ab0*/  F2FP.F16.E4M3.UNPACK_B R52, R78.H1 ;  /* 0x0000004eff34723e */ /* 0x000fe200030006ff */
[--C-:B------:R-:W-:Y:S01]  /*8ac0*/  HADD2.F32 R45, -RZ, R46.reuse.H0_H0 ;  /* 0x2000002eff2d7230 */ /* 0x100fe20000004100 */
[-C--:B------:R-:W-:Y:S01]  /*8ad0*/  F2FP.F16.E4M3.UNPACK_B R54, R79.reuse ;  /* 0x0000004fff36723e */ /* 0x080fe200020006ff */
[----:B-1----:R-:W2:Y:S01]  /*8ae0*/  LDTM.x32 R4, tmem[UR4] ;  /* 0x00000004000479ee */ /* 0x002ea200082c0000 */
[----:B------:R-:W-:Y:S01]  /*8af0*/  F2FP.F16.E4M3.UNPACK_B R56, R79.H1 ;  /* 0x0000004fff38723e */ /* 0x000fe200030006ff */
[----:B------:R-:W-:Y:S01]  /*8b00*/  HADD2.F32 R46, -RZ, R46.H1_H1 ;  /* 0x3000002eff2e7230 */ /* 0x000fe20000004100 */
[----:B------:R-:W-:Y:S01]  /*8b10*/  F2FP.F16.E4M3.UNPACK_B R58, R80 ;  /* 0x00000050ff3a723e */ /* 0x000fe200020006ff */
[--C-:B------:R-:W-:Y:S01]  /*8b20*/  HADD2.F32 R49, -RZ, R50.reuse.H0_H0 ;  /* 0x20000032ff317230 */ /* 0x100fe20000004100 */
[----:B------:R-:W-:Y:S01]  /*8b30*/  IADD3 R117, PT, PT, R97, UR44, RZ ;  /* 0x0000002c61757c10 */ /* 0x000fe2000fffe0ff */
[----:B------:R-:W-:Y:S01]  /*8b40*/  HADD2.F32 R50, -RZ, R50.H1_H1 ;  /* 0x30000032ff327230 */ /* 0x000fe20000004100 */
[----:B------:R-:W-:Y:S01]  /*8b50*/  ISETP.NE.AND P6, PT, R105, RZ, PT ;  /* 0x000000ff6900720c */ /* 0x000fe20003fc5270 */
[--C-:B------:R-:W-:Y:S01]  /*8b60*/  HADD2.F32 R53, -RZ, R54.reuse.H0_H0 ;  /* 0x20000036ff357230 */ /* 0x100fe20000004100 */
[----:B------:R-:W-:Y:S01]  /*8b70*/  LOP3.LUT P5, RZ, R73, 0x80, RZ, 0xc0, !PT ;  /* 0x0000008049ff7812 */ /* 0x000fe200078ac0ff */
[----:B------:R-:W-:Y:S01]  /*8b80*/  HADD2.F32 R54, -RZ, R54.H1_H1 ;  /* 0x30000036ff367230 */ /* 0x000fe20000004100 */
[----:B------:R-:W-:Y:S01]  /*8b90*/  F2FP.F16.E4M3.UNPACK_B R62, R81 ;  /* 0x00000051ff3e723e */ /* 0x000fe200020006ff */
[--C-:B------:R-:W-:Y:S01]  /*8ba0*/  HADD2.F32 R57, -RZ, R58.reuse.H0_H0 ;  /* 0x2000003aff397230 */ /* 0x100fe20000004100 */
[----:B------:R-:W-:Y:S01]  /*8bb0*/  F2FP.F16.E4M3.UNPACK_B R66, R82 ;  /* 0x00000052ff42723e */ /* 0x000fe200020006ff */
[----:B------:R-:W-:Y:S01]  /*8bc0*/  HADD2.F32 R58, -RZ, R58.H1_H1 ;  /* 0x3000003aff3a7230 */ /* 0x000fe20000004100 */
[----:B------:R-:W-:Y:S01]  /*8bd0*/  F2FP.F16.E4M3.UNPACK_B R70, R83 ;  /* 0x00000053ff46723e */ /* 0x000fe200020006ff */
[--C-:B------:R-:W-:Y:S01]  /*8be0*/  HADD2.F32 R61, -RZ, R62.reuse.H0_H0 ;  /* 0x2000003eff3d7230 */ /* 0x100fe20000004100 */
[----:B------:R-:W-:Y:S01]  /*8bf0*/  F2FP.F16.E4M3.UNPACK_B R60, R80.H1 ;  /* 0x00000050ff3c723e */ /* 0x000fe200030006ff */
[----:B------:R-:W-:Y:S01]  /*8c00*/  HADD2.F32 R62, -RZ, R62.H1_H1 ;  /* 0x3000003eff3e7230 */ /* 0x000fe20000004100 */
[----:B------:R-:W-:Y:S01]  /*8c10*/  F2FP.F16.E4M3.UNPACK_B R64, R81.H1 ;  /* 0x00000051ff40723e */ /* 0x000fe200030006ff */
[--C-:B------:R-:W-:Y:S01]  /*8c20*/  HADD2.F32 R65, -RZ, R66.reuse.H0_H0 ;  /* 0x20000042ff417230 */ /* 0x100fe20000004100 */
[----:B------:R-:W-:Y:S01]  /*8c30*/  F2FP.F16.E4M3.UNPACK_B R68, R82.H1 ;  /* 0x00000052ff44723e */ /* 0x000fe200030006ff */
[----:B------:R-:W-:Y:S01]  /*8c40*/  HADD2.F32 R66, -RZ, R66.H1_H1 ;  /* 0x30000042ff427230 */ /* 0x000fe20000004100 */
[----:B------:R-:W-:Y:S01]  /*8c50*/  F2FP.F16.E4M3.UNPACK_B R72, R83.H1 ;  /* 0x00000053ff48723e */ /* 0x000fe200030006ff */
[C---:B--2---:R-:W-:Y:S01]  /*8c60*/  FMUL R0, R38.reuse, R4 ;  /* 0x0000000426007220 */ /* 0x044fe20000400000 */
[C---:B------:R-:W-:Y:S01]  /*8c70*/  FMUL R2, R38.reuse, R5 ;  /* 0x0000000526027220 */ /* 0x040fe20000400000 */
[C---:B------:R-:W-:Y:S01]  /*8c80*/  FMUL R4, R38.reuse, R8 ;  /* 0x0000000826047220 */ /* 0x040fe20000400000 */
[C---:B------:R-:W-:Y:S01]  /*8c90*/  FMUL R5, R38.reuse, R9 ;  /* 0x0000000926057220 */ /* 0x040fe20000400000 */
[C---:B------:R-:W-:Y:S01]  /*8ca0*/  FFMA R0, R41.reuse, R40, R0 ;  /* 0x0000002829007223 */ /* 0x040fe20000000000 */
[----:B------:R-:W-:Y:S01]  /*8cb0*/  FFMA R2, R41, R43, R2 ;  /* 0x0000002b29027223 */ /* 0x000fe20000000002 */
[C---:B------:R-:W-:Y:S01]  /*8cc0*/  FMUL R8, R38.reuse, R12 ;  /* 0x0000000c26087220 */ /* 0x040fe20000400000 */
        /* <DEDUP_REMOVED lines=9> */
[--C-:B------:R-:W-:Y:S02]  /*8d60*/  HADD2.F32 R69, -RZ, R70.reuse.H0_H0 ;  /* 0x20000046ff457230 */ /* 0x100fe40000004100 */
[C---:B------:R-:W-:Y:S01]  /*8d70*/  FMUL R28, R38.reuse, R32 ;  /* 0x00000020261c7220 */ /* 0x040fe20000400000 */
[----:B------:R-:W-:Y:S02]  /*8d80*/  HADD2.F32 R70, -RZ, R70.H1_H1 ;  /* 0x30000046ff467230 */ /* 0x000fe40000004100 */
[C---:B------:R-:W-:Y:S01]  /*8d90*/  FMUL R29, R38.reuse, R33 ;  /* 0x00000021261d7220 */ /* 0x040fe20000400000 */
[C---:B----4-:R-:W-:Y:S01]  /*8da0*/  FMUL R3, R38.reuse, R6 ;  /* 0x0000000626037220 */ /* 0x050fe20000400000 */
[C---:B------:R-:W-:Y:S01]  /*8db0*/  FMUL R7, R38.reuse, R7 ;  /* 0x0000000726077220 */ /* 0x040fe20000400000 */
[--C-:B------:R-:W-:Y:S02]  /*8dc0*/  HADD2.F32 R47, -RZ, R48.reuse.H0_H0 ;  /* 0x20000030ff2f7230 */ /* 0x100fe40000004100 */
[C---:B------:R-:W-:Y:S01]  /*8dd0*/  FMUL R6, R38.reuse, R10 ;  /* 0x0000000a26067220 */ /* 0x040fe20000400000 */
[----:B------:R-:W-:Y:S01]  /*8de0*/  ISETP.NE.AND P0, PT, R99, RZ, PT ;  /* 0x000000ff6300720c */ /* 0x000fe20003f05270 */
[C---:B------:R-:W-:Y:S01]  /*8df0*/  FFMA R3, R41.reuse, R42, R3 ;  /* 0x0000002a29037223 */ /* 0x040fe20000000003 */
[----:B------:R-:W-:Y:S02]  /*8e00*/  HADD2.F32 R48, -RZ, R48.H1_H1 ;  /* 0x30000030ff307230 */ /* 0x000fe40000004100 */
[C---:B------:R-:W-:Y:S01]  /*8e10*/  FFMA R7, R41.reuse, R44, R7 ;  /* 0x0000002c29077223 */ /* 0x040fe20000000007 */
[C---:B------:R-:W-:Y:S01]  /*8e20*/  FMUL R11, R38.reuse, R11 ;  /* 0x0000000b260b7220 */ /* 0x040fe20000400000 */
[C---:B------:R-:W-:Y:S01]  /*8e30*/  FFMA R4, R41.reuse, R45, R4 ;  /* 0x0000002d29047223 */ /* 0x040fe20000000004 */
[----:B------:R-:W-:Y:S01]  /*8e40*/  FFMA R5, R41, R46, R5 ;  /* 0x0000002e29057223 */ /* 0x000fe20000000005 */
[--C-:B------:R-:W-:Y:S01]  /*8e50*/  HADD2.F32 R51, -RZ, R52.reuse.H0_H0 ;  /* 0x20000034ff337230 */ /* 0x100fe20000004100 */
[----:B------:R-:W-:Y:S01]  /*8e60*/  F2FP.SATFINITE.E4M3.F32.PACK_AB_MERGE_C R105, R7, R3, RZ ;  /* 0x000000030769723e */ /* 0x000fe200048070ff */
[C---:B------:R-:W-:Y:S01]  /*8e70*/  FFMA R6, R41.reuse, R47, R6 ;  /* 0x0000002f29067223 */ /* 0x040fe20000000006 */
[----:B------:R-:W-:Y:S02]  /*8e80*/  HADD2.F32 R52, -RZ, R52.H1_H1 ;  /* 0x30000034ff347230 */ /* 0x000fe40000004100 */
[----:B------:R-:W-:Y:S01]  /*8e90*/  FMUL R10, R38, R14 ;  /* 0x0000000e260a7220 */ /* 0x000fe20000400000 */
[----:B------:R-:W-:Y:S01]  /*8ea0*/  F2FP.SATFINITE.E4M3.F32.PACK_AB_MERGE_C R108, R2, R0, R105 ;  /* 0x00000000026c723e */ /* 0x000fe20004807069 */
[C---:B------:R-:W-:Y:S01]  /*8eb0*/  FFMA R11, R41.reuse, R48, R11 ;  /* 0x00000030290b7223 */ /* 0x040fe2000000000b */
[----:B------:R-:W-:Y:S01]  /*8ec0*/  MOV R105, 0x10 ;  /* 0x0000001000697802 */ /* 0x000fe20000000f00 */
[C---:B------:R-:W-:Y:S01]  /*8ed0*/  FMUL R15, R38.reuse, R15 ;  /* 0x0000000f260f7220 */ /* 0x040fe20000400000 */
[C---:B------:R-:W-:Y:S01]  /*8ee0*/  FFMA R8, R41.reuse, R49, R8 ;  /* 0x0000003129087223 */ /* 0x040fe20000000008 */
[----:B------:R-:W-:Y:S01]  /*8ef0*/  FFMA R9, R41, R50, R9 ;  /* 0x0000003229097223 */ /* 0x000fe20000000009 */
[----:B------:R-:W-:Y:S01]  /*8f00*/  F2FP.SATFINITE.E4M3.F32.PACK_AB_MERGE_C R109, R11, R6, RZ ;  /* 0x000000060b6d723e */ /* 0x000fe200048070ff */
[--C-:B------:R-:W-:Y:S01]  /*8f10*/  HADD2.F32 R55, -RZ, R56.reuse.H0_H0 ;  /* 0x20000038ff377230 */ /* 0x100fe20000004100 */
[----:B------:R-:W-:Y:S01]  /*8f20*/  SEL R116, R105, 0xfffffff0, !P5 ;  /* 0xfffffff069747807 */ /* 0x000fe20006800000 */
[----:B------:R-:W-:Y:S01]  /*8f30*/  FFMA R10, R41, R51, R10 ;  /* 0x00000033290a7223 */ /* 0x000fe2000000000a */
[----:B------:R-:W-:Y:S01]  /*8f40*/  F2FP.SATFINITE.E4M3.F32.PACK_AB_MERGE_C R109, R5, R4, R109 ;  /* 0x00000004056d723e */ /* 0x000fe2000480706d */
[----:B------:R-:W-:Y:S01]  /*8f50*/  FFMA R15, R41, R52, R15 ;  /* 0x00000034290f7223 */ /* 0x000fe2000000000f */
[----:B------:R-:W-:Y:S01]  /*8f60*/  IADD3 R105, PT, PT, R117, R116, RZ ;  /* 0x0000007475697210 */ /* 0x000fe20007ffe0ff */
[C---:B------:R-:W-:Y:S01]  /*8f70*/  FFMA R12, R41.reuse, R53, R12 ;  /* 0x00000035290c7223 */ /* 0x040fe2000000000c */
[----:B------:R-:W-:Y:S01]  /*8f80*/  FFMA R13, R41, R54, R13 ;  /* 0x00000036290d7223 */ /* 0x000fe2000000000d */
[----:B------:R-:W-:Y:S01]  /*8f90*/  HADD2.F32 R56, -RZ, R56.H1_H1 ;  /* 0x30000038ff387230 */ /* 0x000fe20000004100 */
[----:B------:R-:W-:Y:S01]  /*8fa0*/  F2FP.SATFINITE.E4M3.F32.PACK_AB_MERGE_C R110, R15, R10, RZ ;  /* 0x0000000a0f6e723e */ /* 0x000fe200048070ff */
[C---:B------:R-:W-:Y:S01]  /*8fb0*/  FMUL R14, R38.reuse, R18 ;  /* 0x00000012260e7220 */ /* 0x040fe20000400000 */
[C---:B------:R-:W-:Y:S01]  /*8fc0*/  FMUL R19, R38.reuse, R19 ;  /* 0x0000001326137220 */ /* 0x040fe20000400000 */
[--C-:B------:R-:W-:Y:S02]  /*8fd0*/  HADD2.F32 R59, -RZ, R60.reuse.H0_H0 ;  /* 0x2000003cff3b7230 */ /* 0x100fe40000004100 */
[C---:B------:R-:W-:Y:S01]  /*8fe0*/  FMUL R18, R38.reuse, R22 ;  /* 0x0000001626127220 */ /* 0x040fe20000400000 */
[C---:B------:R-:W-:Y:S01]  /*8ff0*/  FFMA R14, R41.reuse, R55, R14 ;  /* 0x00000037290e7223 */ /* 0x040fe2000000000e */
[----:B------:R-:W-:Y:S02]  /*9000*/  HADD2.F32 R60, -RZ, R60.H1_H1 ;  /* 0x3000003cff3c7230 */ /* 0x000fe40000004100 */
[C---:B------:R-:W-:Y:S01]  /*9010*/  FFMA R19, R41.reuse, R56, R19 ;  /* 0x0000003829137223 */ /* 0x040fe20000000013 */
[C---:B------:R-:W-:Y:S01]  /*9020*/  FMUL R23, R38.reuse, R23 ;  /* 0x0000001726177220 */ /* 0x040fe20000400000 */
[C---:B------:R-:W-:Y:S01]  /*9030*/  FFMA R16, R41.reuse, R57, R16 ;  /* 0x0000003929107223 */ /* 0x040fe20000000010 */
[C---:B------:R-:W-:Y:S01]  /*9040*/  FFMA R17, R41.reuse, R58, R17 ;  /* 0x0000003a29117223 */ /* 0x040fe20000000011 */
[--C-:B------:R-:W-:Y:S02]  /*9050*/  HADD2.F32 R63, -RZ, R64.reuse.H0_H0 ;  /* 0x20000040ff3f7230 */ /* 0x100fe40000004100 */
[C---:B------:R-:W-:Y:S01]  /*9060*/  FFMA R18, R41.reuse, R59, R18 ;  /* 0x0000003b29127223 */ /* 0x040fe20000000012 */
[----:B------:R-:W-:Y:S02]  /*9070*/  HADD2.F32 R64, -RZ, R64.H1_H1 ;  /* 0x30000040ff407230 */ /* 0x000fe40000004100 */
[C---:B------:R-:W-:Y:S01]  /*9080*/  FMUL R22, R38.reuse, R26 ;  /* 0x0000001a26167220 */ /* 0x040fe20000400000 */
        /* <DEDUP_REMOVED lines=16> */
[----:B------:R-:W-:Y:S01]  /*9190*/  FFMA R31, R41, R68, R31 ;  /* 0x00000044291f7223 */ /* 0x000fe2000000001f */
[----:B------:R-:W-:Y:S01]  /*91a0*/  FMUL R35, R38, R35 ;  /* 0x0000002326237220 */ /* 0x000fe20000400000 */
[----:B------:R-:W-:Y:S01]  /*91b0*/  F2FP.SATFINITE.E4M3.F32.PACK_AB_MERGE_C R111, R19, R14, RZ ;  /* 0x0000000e136f723e */ /* 0x000fe200048070ff */
[C---:B------:R-:W-:Y:S01]  /*91c0*/  FFMA R28, R41.reuse, R69, R28 ;  /* 0x00000045291c7223 */ /* 0x040fe2000000001c */
[C---:B------:R-:W-:Y:S01]  /*91d0*/  FFMA R29, R41.reuse, R70, R29 ;  /* 0x00000046291d7223 */ /* 0x040fe2000000001d */
[C---:B------:R-:W-:Y:S01]  /*91e0*/  FFMA R30, R41.reuse, R71, R30 ;  /* 0x00000047291e7223 */ /* 0x040fe2000000001e */
[----:B------:R-:W-:Y:S01]  /*91f0*/  FFMA R35, R41, R72, R35 ;  /* 0x0000004829237223 */ /* 0x000fe20000000023 */
[----:B------:R-:W-:Y:S02]  /*9200*/  F2FP.SATFINITE.E4M3.F32.PACK_AB_MERGE_C R110, R9, R8, R110 ;  /* 0x00000008096e723e */ /* 0x000fe4000480706e */
[----:B------:R-:W-:Y:S02]  /*9210*/  F2FP.SATFINITE.E4M3.F32.PACK_AB_MERGE_C R111, R13, R12, R111 ;  /* 0x0000000c0d6f723e */ /* 0x000fe4000480706f */
[----:B------:R-:W-:Y:S02]  /*9220*/  F2FP.SATFINITE.E4M3.F32.PACK_AB_MERGE_C R112, R23, R18, RZ ;  /* 0x000000121770723e */ /* 0x000fe400048070ff */
[----:B------:R-:W-:Y:S01]  /*9230*/  F2FP.SATFINITE.E4M3.F32.PACK_AB_MERGE_C R113, R27, R22, RZ ;  /* 0x000000161b71723e */ /* 0x000fe200048070ff */
[----:B------:R1:W-:Y:S01]  /*9240*/  STS.128 [R97+UR44+0x2400], R108 ;  /* 0x0024006c61007988 */ /* 0x0003e20008000c2c */
[----:B------:R-:W-:Y:S02]  /*9250*/  F2FP.SATFINITE.E4M3.F32.PACK_AB_MERGE_C R114, R31, R26, RZ ;  /* 0x0000001a1f72723e */ /* 0x000fe400048070ff */
[----:B------:R-:W-:Y:S02]  /*9260*/  F2FP.SATFINITE.E4M3.F32.PACK_AB_MERGE_C R118, R35, R30, RZ ;  /* 0x0000001e2376723e */ /* 0x000fe400048070ff */
[----:B------:R-:W-:Y:S02]  /*9270*/  F2FP.SATFINITE.E4M3.F32.PACK_AB_MERGE_C R112, R17, R16, R112 ;  /* 0x000000101170723e */ /* 0x000fe40004807070 */
[----:B------:R-:W-:Y:S02]  /*9280*/  F2FP.SATFINITE.E4M3.F32.PACK_AB_MERGE_C R113, R21, R20, R113 ;  /* 0x000000141571723e */ /* 0x000fe40004807071 */
[----:B------:R-:W-:Y:S02]  /*9290*/  F2FP.SATFINITE.E4M3.F32.PACK_AB_MERGE_C R114, R25, R24, R114 ;  /* 0x000000181972723e */ /* 0x000fe40004807072 */
[----:B------:R-:W-:Y:S02]  /*92a0*/  F2FP.SATFINITE.E4M3.F32.PACK_AB_MERGE_C R115, R29, R28, R118 ;  /* 0x0000001c1d73723e */ /* 0x000fe40004807076 */
[----:B------:R-:W-:Y:S02]  /*92b0*/  LEA R117, R94, UR44, 0x3 ;  /* 0x0000002c5e757c11 */ /* 0x000fe4000f8e18ff */
[----:B------:R-:W-:Y:S01]  /*92c0*/  @P6 SHF.L.U32 R118, R93, 0x1f, RZ ;  /* 0x0000001f5d766819 */ /* 0x000fe200000006ff */
[----:B------:R1:W-:Y:S01]  /*92d0*/  STS.128 [R105+0x2400], R112 ;  /* 0x0024007069007388 */ /* 0x0003e20000000c00 */
[----:B------:R-:W-:Y:S01]  /*92e0*/  @!PT LDS RZ, [RZ] ;  /* 0x00000000fffff984 */ /* 0x000fe20000000800 */
[----:B------:R-:W-:Y:S01]  /*92f0*/  @!PT LDS RZ, [RZ] ;  /* 0x00000000fffff984 */ /* 0x000fe20000000800 */
[----:B------:R-:W-:Y:S01]  /*9300*/  @!PT LDS RZ, [RZ] ;  /* 0x00000000fffff984 */ /* 0x000fe20000000800 */
[----:B------:R-:W-:Y:S01]  /*9310*/  @!PT LDS RZ, [RZ] ;  /* 0x00000000fffff984 */ /* 0x000fe20000000800 */
[----:B------:R2:W-:Y:S07]  /*9320*/  MEMBAR.ALL.CTA ;  /* 0x0000000000007992 */ /* 0x0005ee0000008000 */
[----:B--2---:R-:W2:Y:S02]  /*9330*/  FENCE.VIEW.ASYNC.S ;  /* 0x00000000000073c6 */ /* 0x004ea40000000000 */
[----:B--2---:R-:W-:Y:S06]  /*9340*/  BAR.SYNC.DEFER_BLOCKING 0x1, 0x80 ;  /* 0x0042000000007b1d */ /* 0x004fec0000010000 */
[----:B------:R-:W-:Y:S05]  /*9350*/  @P0 BRA `(.L_x_156) ;  /* 0x0000000000480947 */ /* 0x000fea0003800000 */
[----:B------:R-:W2:Y:S01]  /*9360*/  LDCU.64 UR14, c[0x0][0x348] ;  /* 0x00006900ff0e77ac */ /* 0x000ea20008000a00 */
[----:B------:R-:W-:Y:S02]  /*9370*/  R2UR UR10, R103 ;  /* 0x00000000670a72ca */ /* 0x000fe400000e0000 */
[----:B------:R-:W-:Y:S01]  /*9380*/  R2UR UR11, R101 ;  /* 0x00000000650b72ca */ /* 0x000fe200000e0000 */
[----:B------:R-:W-:Y:S01]  /*9390*/  UIADD3 UR4, UPT, UPT, UR44, 0x2400, URZ ;  /* 0x000024002c047890 */ /* 0x000fe2000fffe0ff */
[----:B------:R-:W-:Y:S01]  /*93a0*/  R2UR UR12, R102 ;  /* 0x00000000660c72ca */ /* 0x000fe200000e0000 */
[----:B------:R-:W-:Y:S01]  /*93b0*/  UMOV UR9, UR45 ;  /* 0x0000002d00097c82 */ /* 0x000fe20008000000 */
[----:B------:R-:W-:Y:S02]  /*93c0*/  UIADD3 UR6, UPT, UPT, UR44, 0x2c00, URZ ;  /* 0x00002c002c067890 */ /* 0x000fe4000fffe0ff */
[----:B------:R-:W-:Y:S01]  /*93d0*/  UIADD3 UR7, UPT, UPT, UR45, 0x40, URZ ;  /* 0x000000402d077890 */ /* 0x000fe2000fffe0ff */
[----:B------:R-:W-:Y:S05]  /*93e0*/  IMAD.U32 R98, RZ, RZ, UR4 ;  /* 0x00000004ff627e24 */ /* 0x000fea000f8e00ff */
[----:B------:R-:W-:Y:S01]  /*93f0*/  R2UR UR8, R98 ;  /* 0x00000000620872ca */ /* 0x000fe200000e0000 */
[----:B--2---:R-:W-:Y:S04]  /*9400*/  UIADD3 UR4, UP0, UPT, UR14, 0x680, URZ ;  /* 0x000006800e047890 */ /* 0x004fe8000ff1e0ff */
[----:B------:R-:W-:Y:S09]  /*9410*/  UIADD3.X UR5, UPT, UPT, URZ, UR15, URZ, UP0, !UPT ;  /* 0x0000000fff057290 */ /* 0x000ff200087fe4ff */
[----:B------:R2:W-:Y:S02]  /*9420*/  UTMASTG.4D.IM2COL [UR8], [UR4] ;  /* 0x00000008040073b5 */ /* 0x0005e40008058000 */
[----:B--2---:R-:W-:Y:S01]  /*9430*/  UMOV UR8, UR6 ;  /* 0x0000000600087c82 */ /* 0x004fe20008000000 */
[----:B------:R-:W-:Y:S02]  /*9440*/  UMOV UR9, UR7 ;  /* 0x0000000700097c82 */ /* 0x000fe40008000000 */
[----:B------:R2:W-:Y:S01]  /*9450*/  UTMASTG.4D.IM2COL [UR8], [UR4] ;  /* 0x00000008040073b5 */ /* 0x0005e20008058000 */
[----:B------:R0:W-:Y:S01]  /*9460*/  UTMACMDFLUSH ;  /* 0x00000000000079b7 */ /* 0x0001e20000000000 */
[----:B--2---:R-:W-:Y:S04]  /*9470*/  DEPBAR.LE SB0, 0x1 ;  /* 0x000080400000791a */ /* 0x004fe80000000000 */
.L_x_156:
[----:B------:R-:W-:Y:S05]  /*9480*/  BSYNC.RECONVERGENT B0 ;  /* 0x0000000000007941 */ /* 0x000fea0003800200 */
.L_x_155:
[----:B------:R-:W-:Y:S06]  /*9490*/  BAR.SYNC.DEFER_BLOCKING 0x1, 0x80 ;  /* 0x0042000000007b1d */ /* 0x000fec0000010000 */
[----:B------:R-:W2:Y:S01]  /*94a0*/  @P6 SYNCS.PHASECHK.TRANS64.TRYWAIT P0, [R117+URZ+0x340], R118 ;  /* 0x00034076750065a7 */ /* 0x000ea200080011ff */
[----:B------:R-:W-:Y:S01]  /*94b0*/  BSSY B1, `(.L_x_157) ;  /* 0x0000020000017945 */ /* 0x000fe20003800000 */
[----:B--2---:R-:W-:Y:S03]  /*94c0*/  @P6 SEL R106, RZ, 0x1, !P0 ;  /* 0x00000001ff6a6807 */ /* 0x004fe60004000000 */
[----:B------:R-:W-:Y:S05]  /*94d0*/  @!P6 BRA `(.L_x_158) ;  /* 0x000000000074e947 */ /* 0x000fea0003800000 */
[----:B------:R-:W-:Y:S01]  /*94e0*/  ISETP.NE.AND P1, PT, R107, RZ, PT ;  /* 0x000000ff6b00720c */ /* 0x000fe20003f25270 */
[----:B------:R-:W2:Y:S01]  /*94f0*/  S2R R0, SR_CgaCtaId ;  /* 0x0000000000007919 */ /* 0x000ea20000008800 */
[----:B------:R-:W-:Y:S01]  /*9500*/  ISETP.NE.AND P0, PT, R106, RZ, PT ;  /* 0x000000ff6a00720c */ /* 0x000fe20003f05270 */
[----:B------:R-:W-:Y:S10]  /*9510*/  BSSY B0, `(.L_x_159) ;  /* 0x0000008000007945 */ /* 0x000ff40003800000 */
[----:B------:R-:W-:Y:S05]  /*9520*/  @P1 IMAD R2, R94, 0x1000, R97 ;  /* 0x000010005e021824 */ /* 0x000fea00078e0261 */
[----:B------:R-:W-:Y:S05]  /*9530*/  @P1 IADD3 R3, PT, PT, R2, UR44, RZ ;  /* 0x0000002c02031c10 */ /* 0x000fea000fffe0ff */
[----:B------:R-:W-:Y:S01]  /*9540*/  @P1 IMAD.IADD R3, R3, 0x1, R116 ;  /* 0x0000000103031824 */ /* 0x000fe200078e0274 */
[----:B------:R-:W-:Y:S06]  /*9550*/  @P0 BRA `(.L_x_160) ;  /* 0x00000000000c0947 */ /* 0x000fec0003800000 */
[----:B------:R-:W-:Y:S04]  /*9560*/  SHF.L.U32 R4, R93, 0x1f, RZ ;  /* 0x0000001f5d047819 */ /* 0x000fe800000006ff */
[----:B------:R-:W3:Y:S02]  /*9570*/  SYNCS.PHASECHK.TRANS64.TRYWAIT P0, [R117+URZ+0x340], R4 ;  /* 0x00034004750075a7 */ /* 0x000ee400080011ff */
[----:B---3--:R-:W-:Y:S05]  /*9580*/  @!P0 BRA `(.L_x_161) ;  /* 0x00000028002c8947 */ /* 0x008fea0003800000 */
.L_x_160:
[----:B------:R-:W-:Y:S05]  /*9590*/  BSYNC B0 ;  /* 0x0000000000007941 */ /* 0x000fea0003800000 */
.L_x_159:
[----:B------:R-:W-:Y:S01]  /*95a0*/  ISETP.NE.AND P0, PT, R107, RZ, PT ;  /* 0x000000ff6b00720c */ /* 0x000fe20003f05270 */
[----:B---3--:R-:W-:Y:S02]  /*95b0*/  VIADD R117, R117, 0x350 ;  /* 0x0000035075757836 */ /* 0x008fe40000000000 */
[----:B------:R-:W-:Y:S03]  /*95c0*/  VIADD R94, R94, 0x1 ;  /* 0x000000015e5e7836 */ /* 0x000fe60000000000 */
[----:B--2---:R-:W-:Y:S07]  /*95d0*/  PRMT R0, R0, 0x654, R117 ;  /* 0x0000065400007816 */ /* 0x004fee0000000075 */
[----:B------:R2:W3:Y:S04]  /*95e0*/  @P0 LDS.128 R76, [R2+UR44+0x400] ;  /* 0x0004002c024c0984 */ /* 0x0004e80008000c00 */
[----:B------:R2:W4:Y:S01]  /*95f0*/  @P0 LDS.128 R80, [R3+0x400] ;  /* 0x0004000003500984 */ /* 0x0005220000000c00 */
[C---:B------:R-:W-:Y:S01]  /*9600*/  ISETP.NE.AND P0, PT, R94.reuse, 0x2, PT ;  /* 0x000000025e00780c */ /* 0x040fe20003f05270 */
[----:B------:R-:W-:Y:S01]  /*9610*/  @!PT LDS RZ, [RZ] ;  /* 0x00000000fffff984 */ /* 0x000fe20000000800 */
[----:B------:R-:W-:Y:S01]  /*9620*/  @!PT LDS RZ, [RZ] ;  /* 0x00000000fffff984 */ /* 0x000fe20000000800 */
[----:B------:R-:W-:Y:S01]  /*9630*/  @!PT LDS RZ, [RZ] ;  /* 0x00000000fffff984 */ /* 0x000fe20000000800 */
[----:B------:R-:W-:Y:S01]  /*9640*/  @!PT LDS RZ, [RZ] ;  /* 0x00000000fffff984 */ /* 0x000fe20000000800 */
[----:B------:R5:W-:Y:S06]  /*9650*/  MEMBAR.ALL.CTA ;  /* 0x0000000000007992 */ /* 0x000bec0000008000 */
[----:B-----5:R-:W5:Y:S01]  /*9660*/  FENCE.VIEW.ASYNC.S ;  /* 0x00000000000073c6 */ /* 0x020f620000000000 */
[----:B------:R-:W-:Y:S01]  /*9670*/  SEL R94, R94, RZ, P0 ;  /* 0x000000ff5e5e7207 */ /* 0x000fe20000000000 */
[----:B-----5:R5:W-:Y:S02]  /*9680*/  SYNCS.ARRIVE.TRANS64.RED.A1T0 RZ, [R0+URZ], RZ ;  /* 0x000000ff00ff79a7 */ /* 0x020be400081004ff */
[----:B-----5:R-:W-:Y:S04]  /*9690*/  SEL R0, RZ, 0x1, P0 ;  /* 0x00000001ff007807 */ /* 0x020fe80000000000 */
[----:B--23--:R-:W-:Y:S02]  /*96a0*/  LOP3.LUT R93, R93, R0, RZ, 0x3c, !PT ;  /* 0x000000005d5d7212 */ /* 0x00cfe400078e3cff */
.L_x_158:
[----:B------:R-:W-:Y:S05]  /*96b0*/  BSYNC B1 ;  /* 0x0000000000017941 */ /* 0x000fea0003800000 */
.L_x_157:
[----:B------:R-:W-:Y:S05]  /*96c0*/  VIADD R0, R39, 0x20 ;  /* 0x0000002027007836 */ /* 0x000fea0000000000 */
[----:B------:R-:W-:Y:S04]  /*96d0*/  SHF.R.U32.HI R0, RZ, 0x15, R0 ;  /* 0x00000015ff007819 */ /* 0x000fe80000011600 */
[----:B------:R-:W-:Y:S11]  /*96e0*/  LOP3.LUT P0, RZ, R0, 0x3, R87, 0x48, !PT ;  /* 0x0000000300ff7812 */ /* 0x000ff60007804857 */
[----:B------:R-:W-:Y:S02]  /*96f0*/  @!UPT UIADD3 URZ, UPT, UPT, URZ, URZ, URZ ;  /* 0x000000fffffff290 */ /* 0x000fe4000fffe0ff */
[----:B------:R-:W-:Y:S05]  /*9700*/  @!P0 BRA `(.L_x_162) ;  /* 0x0000000000408947 */ /* 0x000fea0003800000 */
[----:B------:R-:W2:Y:S01]  /*9710*/  LDCU.64 UR8, c[0x4][0x70] ;  /* 0x01000e00ff0877ac */ /* 0x000ea20008000a00 */
[----:B------:R-:W-:Y:S01]  /*9720*/  MOV R3, 0x0 ;  /* 0x0000000000037802 */ /* 0x000fe20000000f00 */
[----:B------:R-:W-:Y:S02]  /*9730*/  HFMA2 R12, -RZ, RZ, 0, 5.9604644775390625e-08 ;  /* 0x00000001ff0c7431 */ /* 0x000fe400000001ff */
[----:B------:R-:W-:Y:S02]  /*9740*/  IMAD.MOV.U32 R8, RZ, RZ, 0x192 ;  /* 0x00000192ff087424 */ /* 0x000fe400078e00ff */
[----:B------:R-:W-:Y:S01]  /*9750*/  IMAD.MOV.U32 R13, RZ, RZ, RZ ;  /* 0x000000ffff0d7224 */ /* 0x000fe200078e00ff */
[----:B------:R-:W3:Y:S01]  /*9760*/  LDCU.64 UR6, c[0x4][0x78] ;  /* 0x01000f00ff0677ac */ /* 0x000ee20008000a00 */
[----:B------:R-:W1:Y:S01]  /*9770*/  LDC.64 R2, c[0x4][R3] ;  /* 0x0100000003027b82 */ /* 0x000e620000000a00 */
[----:B------:R-:W5:Y:S01]  /*9780*/  LDCU.64 UR4, c[0x4][0x10] ;  /* 0x01000200ff0477ac */ /* 0x000f620008000a00 */
[----:B--2---:R-:W-:Y:S01]  /*9790*/  MOV R5, UR9 ;  /* 0x0000000900057c02 */ /* 0x004fe20008000f00 */
[----:B------:R-:W-:Y:S01]  /*97a0*/  IMAD.U32 R4, RZ, RZ, UR8 ;  /* 0x00000008ff047e24 */ /* 0x000fe2000f8e00ff */
[----:B---3--:R-:W-:Y:S01]  /*97b0*/  MOV R7, UR7 ;  /* 0x0000000700077c02 */ /* 0x008fe20008000f00 */
[----:B------:R-:W-:Y:S01]  /*97c0*/  IMAD.U32 R6, RZ, RZ, UR6 ;  /* 0x00000006ff067e24 */ /* 0x000fe2000f8e00ff */
[----:B-----5:R-:W-:Y:S01]  /*97d0*/  MOV R11, UR5 ;  /* 0x00000005000b7c02 */ /* 0x020fe20008000f00 */
[----:B------:R-:W-:Y:S02]  /*97e0*/  IMAD.U32 R10, RZ, RZ, UR4 ;  /* 0x00000004ff0a7e24 */ /* 0x000fe4000f8e00ff */
[----:B------:R-:W-:Y:S07]  /*97f0*/  LEPC R20, `(.L_x_162) ;  /* 0x000000001014794e */ /* 0x000fee0000000000 */
[----:B-1--4-:R-:W-:Y:S05]  /*9800*/  CALL.ABS.NOINC R2 ;  /* 0x0000000002007343 */ /* 0x012fea0003c00000 */
.L_x_162:
[----:B------:R-:W-:Y:S01]  /*9810*/  ISETP.NE.AND P0, PT, R99, RZ, PT ;  /* 0x000000ff6300720c */ /* 0x000fe20003f05270 */
[----:B------:R-:W-:Y:S05]  /*9820*/  WARPSYNC.ALL ;  /* 0x0000000000007948 */ /* 0x000fea0003800000 */
[----:B------:R-:W-:Y:S01]  /*9830*/  R2UR UR4, R39 ;  /* 0x00000000270472ca */ /* 0x000fe200000e0000 */
[----:B------:R-:W-:Y:S01]  /*9840*/  BSSY.RECONVERGENT B0, `(.L_x_163) ;  /* 0x00000a1000007945 */ /* 0x000fe20003800200 */
[-C--:B------:R-:W-:Y:S02]  /*9850*/  F2FP.F16.E4M3.UNPACK_B R42, R76.reuse ;  /* 0x0000004cff2a723e */ /* 0x080fe400020006ff */
[----:B------:R-:W-:Y:S02]  /*9860*/  F2FP.F16.E4M3.UNPACK_B R76, R76.H1 ;  /* 0x0000004cff4c723e */ /* 0x000fe400030006ff */
[-C--:B------:R-:W-:Y:S01]  /*9870*/  F2FP.F16.E4M3.UNPACK_B R46, R77.reuse ;  /* 0x0000004dff2e723e */ /* 0x080fe200020006ff */
[--C-:B------:R-:W-:Y:S01]  /*9880*/  HADD2.F32 R40, -RZ, R42.reuse.H0_H0 ;  /* 0x2000002aff287230 */ /* 0x100fe20000004100 */
[----:B------:R-:W-:Y:S01]  /*9890*/  F2FP.F16.E4M3.UNPACK_B R77, R77.H1 ;  /* 0x0000004dff4d723e */ /* 0x000fe200030006ff */
[----:B------:R-:W-:Y:S01]  /*98a0*/  HADD2.F32 R42, -RZ, R42.H1_H1 ;  /* 0x3000002aff2a7230 */ /* 0x000fe20000004100 */
[-C--:B------:R-:W-:Y:S01]  /*98b0*/  F2FP.F16.E4M3.UNPACK_B R50, R78.reuse ;  /* 0x0000004eff32723e */ /* 0x080fe200020006ff */
[----:B------:R-:W-:Y:S01]  /*98c0*/  HADD2.F32 R43, -RZ, R76.H0_H0 ;  /* 0x2000004cff2b7230 */ /* 0x000fe20000004100 */
[----:B------:R-:W-:Y:S01]  /*98d0*/  F2FP.F16.E4M3.UNPACK_B R78, R78.H1 ;  /* 0x0000004eff4e723e */ /* 0x000fe200030006ff */
[----:B------:R-:W2:Y:S01]  /*98e0*/  LDTM.x32 R4, tmem[UR4+0x20] ;  /* 0x00002004000479ee */ /* 0x000ea200082c0000 */
[----:B------:R-:W-:Y:S01]  /*98f0*/  NOP ;  /* 0x0000000000007918 */ /* 0x000fe20000000000 */
[----:B------:R-:W-:Y:S01]  /*9900*/  IADD3 R104, PT, PT, R104, 0x390, RZ ;  /* 0x0000039068687810 */ /* 0x000fe20007ffe0ff */
[--C-:B------:R-:W-:Y:S01]  /*9910*/  HADD2.F32 R45, -RZ, R46.reuse.H0_H0 ;  /* 0x2000002eff2d7230 */ /* 0x100fe20000004100 */
[----:B------:R-:W-:Y:S01]  /*9920*/  F2FP.F16.E4M3.UNPACK_B R54, R79 ;  /* 0x0000004fff36723e */ /* 0x000fe200020006ff */
[----:B------:R-:W-:Y:S01]  /*9930*/  HADD2.F32 R46, -RZ, R46.H1_H1 ;  /* 0x3000002eff2e7230 */ /* 0x000fe20000004100 */
[----:B------:R-:W-:Y:S01]  /*9940*/  LOP3.LUT R104, R104, 0xfefffff8, RZ, 0xc0, !PT ;  /* 0xfefffff868687812 */ /* 0x000fe200078ec0ff */
[--C-:B------:R-:W-:Y:S01]  /*9950*/  HADD2.F32 R49, -RZ, R50.reuse.H0_H0 ;  /* 0x20000032ff317230 */ /* 0x100fe20000004100 */
[----:B----4-:R-:W-:Y:S01]  /*9960*/  F2FP.F16.E4M3.UNPACK_B R58, R80 ;  /* 0x00000050ff3a723e */ /* 0x010fe200020006ff */
[----:B------:R-:W-:Y:S01]  /*9970*/  HADD2.F32 R50, -RZ, R50.H1_H1 ;  /* 0x30000032ff327230 */ /* 0x000fe20000004100 */
[----:B--2---:R2:W-:Y:S01]  /*9980*/  SYNCS.ARRIVE.TRANS64.RED.A1T0 RZ, [R104+URZ], RZ ;  /* 0x000000ff68ff79a7 */ /* 0x0045e200081004ff */
[--C-:B------:R-:W-:Y:S01]  /*9990*/  HADD2.F32 R53, -RZ, R54.reuse.H0_H0 ;  /* 0x20000036ff357230 */ /* 0x100fe20000004100 */
[----:B------:R-:W-:Y:S01]  /*99a0*/  F2FP.F16.E4M3.UNPACK_B R62, R81 ;  /* 0x00000051ff3e723e */ /* 0x000fe200020006ff */
[----:B------:R-:W-:Y:S01]  /*99b0*/  HADD2.F32 R54, -RZ, R54.H1_H1 ;  /* 0x30000036ff367230 */ /* 0x000fe20000004100 */
[----:B------:R-:W-:Y:S01]  /*99c0*/  F2FP.F16.E4M3.UNPACK_B R66, R82 ;  /* 0x00000052ff42723e */ /* 0x000fe200020006ff */
[--C-:B------:R-:W-:Y:S01]  /*99d0*/  HADD2.F32 R57, -RZ, R58.reuse.H0_H0 ;  /* 0x2000003aff397230 */ /* 0x100fe20000004100 */
[----:B------:R-:W-:Y:S01]  /*99e0*/  F2FP.F16.E4M3.UNPACK_B R70, R83 ;  /* 0x00000053ff46723e */ /* 0x000fe200020006ff */
[----:B------:R-:W-:Y:S01]  /*99f0*/  HADD2.F32 R58, -RZ, R58.H1_H1 ;  /* 0x3000003aff3a7230 */ /* 0x000fe20000004100 */
[----:B------:R-:W-:Y:S01]  /*9a00*/  F2FP.F16.E4M3.UNPACK_B R79, R79.H1 ;  /* 0x0000004fff4f723e */ /* 0x000fe200030006ff */
[--C-:B------:R-:W-:Y:S01]  /*9a10*/  HADD2.F32 R61, -RZ, R62.reuse.H0_H0 ;  /* 0x2000003eff3d7230 */ /* 0x100fe20000004100 */
[----:B------:R-:W-:Y:S01]  /*9a20*/  F2FP.F16.E4M3.UNPACK_B R80, R80.H1 ;  /* 0x00000050ff50723e */ /* 0x000fe200030006ff */
[----:B------:R-:W-:Y:S01]  /*9a30*/  HADD2.F32 R63, -RZ, R62.H1_H1 ;  /* 0x3000003eff3f7230 */ /* 0x000fe20000004100 */
[----:B------:R-:W-:Y:S01]  /*9a40*/  F2FP.F16.E4M3.UNPACK_B R81, R81.H1 ;  /* 0x00000051ff51723e */ /* 0x000fe200030006ff */
[--C-:B------:R-:W-:Y:S02]  /*9a50*/  HADD2.F32 R65, -RZ, R66.reuse.H0_H0 ;  /* 0x20000042ff417230 */ /* 0x100fe40000004100 */
[C---:B------:R-:W-:Y:S01]  /*9a60*/  FMUL R4, R38.reuse, R4 ;  /* 0x0000000426047220 */ /* 0x040fe20000400000 */
[C---:B------:R-:W-:Y:S01]  /*9a70*/  FMUL R5, R38.reuse, R5 ;  /* 0x0000000526057220 */ /* 0x040fe20000400000 */
[C---:B------:R-:W-:Y:S01]  /*9a80*/  FMUL R8, R38.reuse, R8 ;  /* 0x0000000826087220 */ /* 0x040fe20000400000 */
[C---:B------:R-:W-:Y:S01]  /*9a90*/  FMUL R9, R38.reuse, R9 ;  /* 0x0000000926097220 */ /* 0x040fe20000400000 */
[C---:B------:R-:W-:Y:S01]  /*9aa0*/  FFMA R4, R41.reuse, R40, R4 ;  /* 0x0000002829047223 */ /* 0x040fe20000000004 */
[C---:B------:R-:W-:Y:S01]  /*9ab0*/  FFMA R5, R41.reuse, R42, R5 ;  /* 0x0000002a29057223 */ /* 0x040fe20000000005 */
        /* <DEDUP_REMOVED lines=8> */
[----:B------:R-:W-:Y:S02]  /*9b40*/  HADD2.F32 R66, -RZ, R66.H1_H1 ;  /* 0x30000042ff427230 */ /* 0x000fe40000004100 */
[C---:B------:R-:W-:Y:S01]  /*9b50*/  FMUL R24, R38.reuse, R28 ;  /* 0x0000001c26187220 */ /* 0x040fe20000400000 */
[C---:B------:R-:W-:Y:S01]  /*9b60*/  FMUL R25, R38.reuse, R29 ;  /* 0x0000001d26197220 */ /* 0x040fe20000400000 */
[--C-:B------:R-:W-:Y:S02]  /*9b70*/  HADD2.F32 R69, -RZ, R70.reuse.H0_H0 ;  /* 0x20000046ff457230 */ /* 0x100fe40000004100 */
[C---:B------:R-:W-:Y:S01]  /*9b80*/  FMUL R28, R38.reuse, R32 ;  /* 0x00000020261c7220 */ /* 0x040fe20000400000 */
[----:B------:R-:W-:Y:S02]  /*9b90*/  HADD2.F32 R70, -RZ, R70.H1_H1 ;  /* 0x30000046ff467230 */ /* 0x000fe40000004100 */
[C---:B------:R-:W-:Y:S01]  /*9ba0*/  FMUL R29, R38.reuse, R33 ;  /* 0x00000021261d7220 */ /* 0x040fe20000400000 */
[----:B------:R-:W-:Y:S02]  /*9bb0*/  HADD2.F32 R44, -RZ, R76.H1_H1 ;  /* 0x3000004cff2c7230 */ /* 0x000fe40000004100 */
[C---:B------:R-:W-:Y:S01]  /*9bc0*/  FMUL R6, R38.reuse, R6 ;  /* 0x0000000626067220 */ /* 0x040fe20000400000 */
[C---:B------:R-:W-:Y:S01]  /*9bd0*/  FMUL R7, R38.reuse, R7 ;  /* 0x0000000726077220 */ /* 0x040fe20000400000 */
[--C-:B------:R-:W-:Y:S02]  /*9be0*/  HADD2.F32 R47, -RZ, R77.reuse.H0_H0 ;  /* 0x2000004dff2f7230 */ /* 0x100fe40000004100 */
[C---:B------:R-:W-:Y:S01]  /*9bf0*/  FMUL R10, R38.reuse, R10 ;  /* 0x0000000a260a7220 */ /* 0x040fe20000400000 */
[C---:B------:R-:W-:Y:S01]  /*9c00*/  FFMA R6, R41.reuse, R43, R6 ;  /* 0x0000002b29067223 */ /* 0x040fe20000000006 */
[----:B------:R-:W-:Y:S02]  /*9c10*/  HADD2.F32 R48, -RZ, R77.H1_H1 ;  /* 0x3000004dff307230 */ /* 0x000fe40000004100 */
[C---:B------:R-:W-:Y:S01]  /*9c20*/  FFMA R7, R41.reuse, R44, R7 ;  /* 0x0000002c29077223 */ /* 0x040fe20000000007 */
[C---:B------:R-:W-:Y:S01]  /*9c30*/  FFMA R8, R41.reuse, R45, R8 ;  /* 0x0000002d29087223 */ /* 0x040fe20000000008 */
[C---:B------:R-:W-:Y:S01]  /*9c40*/  FFMA R9, R41.reuse, R46, R9 ;  /* 0x0000002e29097223 */ /* 0x040fe20000000009 */
[----:B------:R-:W-:Y:S01]  /*9c50*/  FFMA R10, R41, R47, R10 ;  /* 0x0000002f290a7223 */ /* 0x000fe2000000000a */
[C---:B------:R-:W-:Y:S01]  /*9c60*/  FMUL R11, R38.reuse, R11 ;  /* 0x0000000b260b7220 */ /* 0x040fe20000400000 */
[----:B------:R-:W-:Y:S01]  /*9c70*/  F2FP.F16.E4M3.UNPACK_B R82, R82.H1 ;  /* 0x00000052ff52723e */ /* 0x000fe200030006ff */
[--C-:B------:R-:W-:Y:S01]  /*9c80*/  HADD2.F32 R51, -RZ, R78.reuse.H0_H0 ;  /* 0x2000004eff337230 */ /* 0x100fe20000004100 */
[----:B-1----:R-:W-:Y:S01]  /*9c90*/  F2FP.SATFINITE.E4M3.F32.PACK_AB_MERGE_C R108, R7, R6, RZ ;  /* 0x00000006076c723e */ /* 0x002fe200048070ff */
[C---:B------:R-:W-:Y:S01]  /*9ca0*/  FFMA R11, R41.reuse, R48, R11 ;  /* 0x00000030290b7223 */ /* 0x040fe2000000000b */
[C---:B------:R-:W-:Y:S01]  /*9cb0*/  FFMA R12, R41.reuse, R49, R12 ;  /* 0x00000031290c7223 */ /* 0x040fe2000000000c */
[----:B------:R-:W-:Y:S01]  /*9cc0*/  FFMA R13, R41, R50, R13 ;  /* 0x00000032290d7223 */ /* 0x000fe2000000000d */
[----:B------:R-:W-:Y:S01]  /*9cd0*/  F2FP.SATFINITE.E4M3.F32.PACK_AB_MERGE_C R108, R5, R4, R108 ;  /* 0x00000004056c723e */ /* 0x000fe2000480706c */
[----:B------:R-:W-:Y:S01]  /*9ce0*/  HADD2.F32 R52, -RZ, R78.H1_H1 ;  /* 0x3000004eff347230 */ /* 0x000fe20000004100 */
[----:B------:R-:W-:Y:S01]  /*9cf0*/  F2FP.SATFINITE.E4M3.F32.PACK_AB_MERGE_C R109, R11, R10, RZ ;  /* 0x0000000a0b6d723e */ /* 0x000fe200048070ff */
[C---:B------:R-:W-:Y:S01]  /*9d00*/  FMUL R14, R38.reuse, R14 ;  /* 0x0000000e260e7220 */ /* 0x040fe20000400000 */
[C---:B------:R-:W-:Y:S01]  /*9d10*/  FMUL R15, R38.reuse, R15 ;  /* 0x0000000f260f7220 */ /* 0x040fe20000400000 */
[--C-:B------:R-:W-:Y:S01]  /*9d20*/  HADD2.F32 R55, -RZ, R79.reuse.H0_H0 ;  /* 0x2000004fff377230 */ /* 0x100fe20000004100 */
[----:B------:R-:W-:Y:S01]  /*9d30*/  F2FP.SATFINITE.E4M3.F32.PACK_AB_MERGE_C R109, R9, R8, R109 ;  /* 0x00000008096d723e */ /* 0x000fe2000480706d */
[C---:B------:R-:W-:Y:S01]  /*9d40*/  FFMA R14, R41.reuse, R51, R14 ;  /* 0x00000033290e7223 */ /* 0x040fe2000000000e */
[C---:B------:R-:W-:Y:S01]  /*9d50*/  FFMA R15, R41.reuse, R52, R15 ;  /* 0x00000034290f7223 */ /* 0x040fe2000000000f */
[C---:B------:R-:W-:Y:S01]  /*9d60*/  FFMA R16, R41.reuse, R53, R16 ;  /* 0x0000003529107223 */ /* 0x040fe20000000010 */
[C---:B------:R-:W-:Y:S01]  /*9d70*/  FFMA R17, R41.reuse, R54, R17 ;  /* 0x0000003629117223 */ /* 0x040fe20000000011 */
        /* <DEDUP_REMOVED lines=18> */
[----:B------:R-:W-:Y:S01]  /*9ea0*/  F2FP.F16.E4M3.UNPACK_B R83, R83.H1 ;  /* 0x00000053ff53723e */ /* 0x000fe200030006ff */
        /* <DEDUP_REMOVED lines=16> */
[----:B------:R-:W-:Y:S01]  /*9fb0*/  FFMA R28, R41, R69, R28 ;  /* 0x00000045291c7223 */ /* 0x000fe2000000001c */
[----:B------:R-:W-:Y:S01]  /*9fc0*/  F2FP.SATFINITE.E4M3.F32.PACK_AB_MERGE_C R111, R19, R18, RZ ;  /* 0x00000012136f723e */ /* 0x000fe200048070ff */
        /* <DEDUP_REMOVED lines=14> */
[----:B--2---:R-:W-:Y:S03]  /*a0b0*/  IADD3 R104, PT, PT, R36, 0x1, RZ ;  /* 0x0000000124687810 */ /* 0x004fe60007ffe0ff */
        /* <DEDUP_REMOVED lines=14> */
[----:B------:R-:W-:Y:S02]  /*a1a0*/  UIADD3 UR9, UPT, UPT, UR45, 0x20, URZ ;  /* 0x000000202d097890 */ /* 0x000fe4000fffe0ff */
[----:B------:R-:W-:Y:S02]  /*a1b0*/  UIADD3 UR6, UPT, UPT, UR44, 0x3c00, URZ ;  /* 0x00003c002c067890 */ /* 0x000fe4000fffe0ff */
[----:B------:R-:W-:Y:S02]  /*a1c0*/  UIADD3 UR7, UPT, UPT, UR45, 0x60, URZ ;  /* 0x000000602d077890 */ /* 0x000fe4000fffe0ff */
        /* <DEDUP_REMOVED lines=8> */
.L_x_164:
[----:B------:R-:W-:Y:S05]  /*a250*/  BSYNC.RECONVERGENT B0 ;  /* 0x0000000000007941 */ /* 0x000fea0003800200 */
.L_x_163:
[----:B------:R-:W-:Y:S01]  /*a260*/  R2UR UR5, R90 ;  /* 0x000000005a0572ca */ /* 0x000fe200000e0000 */
[----:B------:R-:W-:Y:S01]  /*a270*/  BAR.SYNC.DEFER_BLOCKING 0x1, 0x80 ;  /* 0x0042000000007b1d */ /* 0x000fe20000010000 */
[----:B------:R-:W-:Y:S01]  /*a280*/  R2UR UR4, R91 ;  /* 0x000000005b0472ca */ /* 0x000fe200000e0000 */
[----:B------:R-:W-:Y:S01]  /*a290*/  UISETP.NE.AND UP0, UPT, UR48, URZ, UPT ;  /* 0x000000ff3000728c */ /* 0x000fe2000bf05270 */
[C---:B------:R-:W-:Y:S02]  /*a2a0*/  ISETP.NE.AND P0, PT, R104.reuse, 0x2, PT ;  /* 0x000000026800780c */ /* 0x040fe40003f05270 */
[----:B------:R-:W-:Y:S02]  /*a2b0*/  LOP3.LUT R95, R95, 0x1, RZ, 0x3c, !PT ;  /* 0x000000015f5f7812 */ /* 0x000fe400078e3cff */
[----:B------:R-:W-:Y:S02]  /*a2c0*/  SEL R3, RZ, 0x1, P0 ;  /* 0x00000001ff037807 */ /* 0x000fe40000000000 */
[----:B------:R-:W-:Y:S02]  /*a2d0*/  SEL R36, R104, RZ, P0 ;  /* 0x000000ff68247207 */ /* 0x000fe40000000000 */
[----:B------:R-:W-:Y:S01]  /*a2e0*/  LOP3.LUT R96, R96, R3, RZ, 0x3c, !PT ;  /* 0x0000000360607212 */ /* 0x000fe200078e3cff */
[----:B------:R-:W-:Y:S02]  /*a2f0*/  UIADD3 UR20, UPT, UPT, UR36, UR5, URZ ;  /* 0x0000000524147290 */ /* 0x000fe4000fffe0ff */
[----:B------:R-:W-:Y:S01]  /*a300*/  UIADD3 UR46, UPT, UPT, UR37, UR4, URZ ;  /* 0x00000004252e7290 */ /* 0x000fe2000fffe0ff */
[----:B------:R-:W-:Y:S01]  /*a310*/  UMOV UR47, UR57 ;  /* 0x00000039002f7c82 */ /* 0x000fe20008000000 */
[----:B------:R-:W-:Y:S10]  /*a320*/  BRA.U UP0, `(.L_x_165) ;  /* 0xffffffd5001c7547 */ /* 0x000ff4000b83ffff */
[----:B------:R-:W-:Y:S05]  /*a330*/  EXIT ;  /* 0x000000000000794d */ /* 0x000fea0003800000 */
.L_x_25:
[----:B------:R-:W-:Y:S07]  /*a340*/  MOV R0, UR9 ;  /* 0x0000000900007c02 */ /* 0x000fee0008000f00 */
.L_x_166:
[----:B-1----:R1:W2:Y:S02]  /*a350*/  SYNCS.PHASECHK.TRANS64.TRYWAIT P0, [R0+URZ+0x1a0], R5 ;  /* 0x0001a005000075a7 */ /* 0x0022a400080011ff */
[----:B--2---:R-:W-:Y:S05]  /*a360*/  @!P0 NANOSLEEP.SYNCS 0x989680 ;  /* 0x009896800000895d */ /* 0x004fea0003900000 */
[----:B------:R-:W2:Y:S02]  /*a370*/  @!P0 SYNCS.PHASECHK.TRANS64 P0, [R0+URZ+0x1a0], R5 ;  /* 0x0001a005000085a7 */ /* 0x000ea400080010ff */
[----:B--2---:R-:W-:Y:S05]  /*a380*/  @!P0 BRA `(.L_x_166) ;  /* 0xfffffffc00f08947 */ /* 0x004fea000383ffff */
[----:B------:R-:W-:Y:S05]  /*a390*/  BRA `(.L_x_24) ;  /* 0xffffff7c00347947 */ /* 0x000fea000383ffff */
.L_x_32:
[----:B------:R-:W-:Y:S07]  /*a3a0*/  MOV R0, UR9 ;  /* 0x0000000900007c02 */ /* 0x000fee0008000f00 */
.L_x_167:
[----:B-1----:R1:W2:Y:S02]  /*a3b0*/  SYNCS.PHASECHK.TRANS64.TRYWAIT P0, [R0+URZ+0x1a0], R5 ;  /* 0x0001a005000075a7 */ /* 0x0022a400080011ff */
[----:B--2---:R-:W-:Y:S05]  /*a3c0*/  @!P0 NANOSLEEP.SYNCS 0x989680 ;  /* 0x009896800000895d */ /* 0x004fea0003900000 */
[----:B------:R-:W2:Y:S02]  /*a3d0*/  @!P0 SYNCS.PHASECHK.TRANS64 P0, [R0+URZ+0x1a0], R5 ;  /* 0x0001a005000085a7 */ /* 0x000ea400080010ff */
[----:B--2---:R-:W-:Y:S05]  /*a3e0*/  @!P0 BRA `(.L_x_167) ;  /* 0xfffffffc00f08947 */ /* 0x004fea000383ffff */
[----:B------:R-:W-:Y:S05]  /*a3f0*/  BRA `(.L_x_31) ;  /* 0xffffff80008c7947 */ /* 0x000fea000383ffff */
.L_x_37:
[----:B------:R-:W-:-:S07]  /*a400*/  MOV R0, UR31 ;  /* 0x0000001f00007c02 */ /* 0x000fce0008000f00 */
.L_x_168:
[----:B-1----:R1:W2:Y:S02]  /*a410*/  SYNCS.PHASECHK.TRANS64.TRYWAIT P0, [R0+URZ+0x370], R3 ;  /* 0x00037003000075a7 */ /* 0x0022a400080011ff */
[----:B--2---:R-:W-:Y:S05]  /*a420*/  @!P0 NANOSLEEP.SYNCS 0x989680 ;  /* 0x009896800000895d */ /* 0x004fea0003900000 */
[----:B------:R-:W2:Y:S02]  /*a430*/  @!P0 SYNCS.PHASECHK.TRANS64 P0, [R0+URZ+0x370], R3 ;  /* 0x00037003000085a7 */ /* 0x000ea400080010ff */
[----:B--2---:R-:W-:Y:S05]  /*a440*/  @!P0 BRA `(.L_x_168) ;  /* 0xfffffffc00f08947 */ /* 0x004fea000383ffff */
[----:B------:R-:W-:Y:S05]  /*a450*/  BRA `(.L_x_169) ;  /* 0xffffff8400547947 */ /* 0x000fea000383ffff */
.L_x_41:
[----:B------:R-:W-:-:S07]  /*a460*/  MOV R0, UR4 ;  /* 0x0000000400007c02 */ /* 0x000fce0008000f00 */
.L_x_170:
[----:B-1----:R1:W2:Y:S02]  /*a470*/  SYNCS.PHASECHK.TRANS64.TRYWAIT P0, [R0+URZ], R3 ;  /* 0x00000003000075a7 */ /* 0x0022a400080011ff */
[----:B--2---:R-:W-:Y:S05]  /*a480*/  @!P0 NANOSLEEP.SYNCS 0x989680 ;  /* 0x009896800000895d */ /* 0x004fea0003900000 */
[----:B------:R-:W2:Y:S02]  /*a490*/  @!P0 SYNCS.PHASECHK.TRANS64 P0, [R0+URZ], R3 ;  /* 0x00000003000085a7 */ /* 0x000ea400080010ff */
[----:B--2---:R-:W-:Y:S05]  /*a4a0*/  @!P0 BRA `(.L_x_170) ;  /* 0xfffffffc00f08947 */ /* 0x004fea000383ffff */
[----:B------:R-:W-:Y:S05]  /*a4b0*/  BRA `(.L_x_171) ;  /* 0xffffff8800ec7947 */ /* 0x000fea000383ffff */
.L_x_42:
[----:B------:R-:W-:-:S07]  /*a4c0*/  MOV R0, UR5 ;  /* 0x0000000500007c02 */ /* 0x000fce0008000f00 */
.L_x_172:
[----:B-1----:R1:W2:Y:S02]  /*a4d0*/  SYNCS.PHASECHK.TRANS64.TRYWAIT P0, [R0+URZ], R3 ;  /* 0x00000003000075a7 */ /* 0x0022a400080011ff */
[----:B--2---:R-:W-:Y:S05]  /*a4e0*/  @!P0 NANOSLEEP.SYNCS 0x989680 ;  /* 0x009896800000895d */ /* 0x004fea0003900000 */
[----:B------:R-:W2:Y:S02]  /*a4f0*/  @!P0 SYNCS.PHASECHK.TRANS64 P0, [R0+URZ], R3 ;  /* 0x00000003000085a7 */ /* 0x000ea400080010ff */
[----:B--2---:R-:W-:Y:S05]  /*a500*/  @!P0 BRA `(.L_x_172) ;  /* 0xfffffffc00f08947 */ /* 0x004fea000383ffff */
[----:B------:R-:W-:Y:S05]  /*a510*/  BRA `(.L_x_173) ;  /* 0xffffff8800fc7947 */ /* 0x000fea000383ffff */
.L_x_43:
[----:B------:R-:W-:-:S07]  /*a520*/  MOV R0, UR5 ;  /* 0x0000000500007c02 */ /* 0x000fce0008000f00 */
.L_x_174:
[----:B-1----:R1:W2:Y:S02]  /*a530*/  SYNCS.PHASECHK.TRANS64.TRYWAIT P0, [R0+URZ], R3 ;  /* 0x00000003000075a7 */ /* 0x0022a400080011ff */
[----:B--2---:R-:W-:Y:S05]  /*a540*/  @!P0 NANOSLEEP.SYNCS 0x989680 ;  /* 0x009896800000895d */ /* 0x004fea0003900000 */
[----:B------:R-:W2:Y:S02]  /*a550*/  @!P0 SYNCS.PHASECHK.TRANS64 P0, [R0+URZ], R3 ;  /* 0x00000003000085a7 */ /* 0x000ea400080010ff */
[----:B--2---:R-:W-:Y:S05]  /*a560*/  @!P0 BRA `(.L_x_174) ;  /* 0xfffffffc00f08947 */ /* 0x004fea000383ffff */
[----:B------:R-:W-:Y:S05]  /*a570*/  BRA `(.L_x_175) ;  /* 0xffffff8c000c7947 */ /* 0x000fea000383ffff */
.L_x_44:
[----:B------:R-:W-:-:S07]  /*a580*/  MOV R0, UR5 ;  /* 0x0000000500007c02 */ /* 0x000fce0008000f00 */
.L_x_176:
[----:B-1----:R1:W2:Y:S02]  /*a590*/  SYNCS.PHASECHK.TRANS64.TRYWAIT P0, [R0+URZ], R3 ;  /* 0x00000003000075a7 */ /* 0x0022a400080011ff */
[----:B--2---:R-:W-:Y:S05]  /*a5a0*/  @!P0 NANOSLEEP.SYNCS 0x989680 ;  /* 0x009896800000895d */ /* 0x004fea0003900000 */
[----:B------:R-:W2:Y:S02]  /*a5b0*/  @!P0 SYNCS.PHASECHK.TRANS64 P0, [R0+URZ], R3 ;  /* 0x00000003000085a7 */ /* 0x000ea400080010ff */
[----:B--2---:R-:W-:Y:S05]  /*a5c0*/  @!P0 BRA `(.L_x_176) ;  /* 0xfffffffc00f08947 */ /* 0x004fea000383ffff */
[----:B------:R-:W-:Y:S05]  /*a5d0*/  BRA `(.L_x_177) ;  /* 0xffffff8c001c7947 */ /* 0x000fea000383ffff */
.L_x_45:
[----:B------:R-:W-:-:S07]  /*a5e0*/  MOV R0, UR5 ;  /* 0x0000000500007c02 */ /* 0x000fce0008000f00 */
.L_x_178:
[----:B-1----:R1:W2:Y:S02]  /*a5f0*/  SYNCS.PHASECHK.TRANS64.TRYWAIT P0, [R0+URZ], R3 ;  /* 0x00000003000075a7 */ /* 0x0022a400080011ff */
[----:B--2---:R-:W-:Y:S05]  /*a600*/  @!P0 NANOSLEEP.SYNCS 0x989680 ;  /* 0x009896800000895d */ /* 0x004fea0003900000 */
[----:B------:R-:W2:Y:S02]  /*a610*/  @!P0 SYNCS.PHASECHK.TRANS64 P0, [R0+URZ], R3 ;  /* 0x00000003000085a7 */ /* 0x000ea400080010ff */
[----:B--2---:R-:W-:Y:S05]  /*a620*/  @!P0 BRA `(.L_x_178) ;  /* 0xfffffffc00f08947 */ /* 0x004fea000383ffff */
[----:B------:R-:W-:Y:S05]  /*a630*/  BRA `(.L_x_179) ;  /* 0xffffff8c002c7947 */ /* 0x000fea000383ffff */
.L_x_46:
[----:B------:R-:W-:-:S07]  /*a640*/  MOV R0, UR5 ;  /* 0x0000000500007c02 */ /* 0x000fce0008000f00 */
.L_x_180:
[----:B-1----:R1:W2:Y:S02]  /*a650*/  SYNCS.PHASECHK.TRANS64.TRYWAIT P0, [R0+URZ], R3 ;  /* 0x00000003000075a7 */ /* 0x0022a400080011ff */
[----:B--2---:R-:W-:Y:S05]  /*a660*/  @!P0 NANOSLEEP.SYNCS 0x989680 ;  /* 0x009896800000895d */ /* 0x004fea0003900000 */
[----:B------:R-:W2:Y:S02]  /*a670*/  @!P0 SYNCS.PHASECHK.TRANS64 P0, [R0+URZ], R3 ;  /* 0x00000003000085a7 */ /* 0x000ea400080010ff */
[----:B--2---:R-:W-:Y:S05]  /*a680*/  @!P0 BRA `(.L_x_180) ;  /* 0xfffffffc00f08947 */ /* 0x004fea000383ffff */
[----:B------:R-:W-:Y:S05]  /*a690*/  BRA `(.L_x_181) ;  /* 0xffffff8c003c7947 */ /* 0x000fea000383ffff */
.L_x_47:
[----:B------:R-:W-:-:S07]  /*a6a0*/  MOV R0, UR5 ;  /* 0x0000000500007c02 */ /* 0x000fce0008000f00 */
.L_x_182:
[----:B-1----:R1:W2:Y:S02]  /*a6b0*/  SYNCS.PHASECHK.TRANS64.TRYWAIT P0, [R0+URZ], R3 ;  /* 0x00000003000075a7 */ /* 0x0022a400080011ff */
[----:B--2---:R-:W-:Y:S05]  /*a6c0*/  @!P0 NANOSLEEP.SYNCS 0x989680 ;  /* 0x009896800000895d */ /* 0x004fea0003900000 */
[----:B------:R-:W2:Y:S02]  /*a6d0*/  @!P0 SYNCS.PHASECHK.TRANS64 P0, [R0+URZ], R3 ;  /* 0x00000003000085a7 */ /* 0x000ea400080010ff */
[----:B--2---:R-:W-:Y:S05]  /*a6e0*/  @!P0 BRA `(.L_x_182) ;  /* 0xfffffffc00f08947 */ /* 0x004fea000383ffff */
[----:B------:R-:W-:Y:S05]  /*a6f0*/  BRA `(.L_x_183) ;  /* 0xffffff8c004c7947 */ /* 0x000fea000383ffff */
.L_x_48:
[----:B------:R-:W-:-:S07]  /*a700*/  MOV R0, UR5 ;  /* 0x0000000500007c02 */ /* 0x000fce0008000f00 */
.L_x_184:
[----:B-1----:R1:W2:Y:S02]  /*a710*/  SYNCS.PHASECHK.TRANS64.TRYWAIT P0, [R0+URZ], R3 ;  /* 0x00000003000075a7 */ /* 0x0022a400080011ff */
[----:B--2---:R-:W-:Y:S05]  /*a720*/  @!P0 NANOSLEEP.SYNCS 0x989680 ;  /* 0x009896800000895d */ /* 0x004fea0003900000 */
[----:B------:R-:W2:Y:S02]  /*a730*/  @!P0 SYNCS.PHASECHK.TRANS64 P0, [R0+URZ], R3 ;  /* 0x00000003000085a7 */ /* 0x000ea400080010ff */
[----:B--2---:R-:W-:Y:S05]  /*a740*/  @!P0 BRA `(.L_x_184) ;  /* 0xfffffffc00f08947 */ /* 0x004fea000383ffff */
[----:B------:R-:W-:Y:S05]  /*a750*/  BRA `(.L_x_185) ;  /* 0xffffff8c005c7947 */ /* 0x000fea000383ffff */
.L_x_49:
[----:B------:R-:W-:-:S07]  /*a760*/  MOV R0, UR5 ;  /* 0x0000000500007c02 */ /* 0x000fce0008000f00 */
.L_x_186:
[----:B-1----:R1:W2:Y:S02]  /*a770*/  SYNCS.PHASECHK.TRANS64.TRYWAIT P0, [R0+URZ], R3 ;  /* 0x00000003000075a7 */ /* 0x0022a400080011ff */
[----:B--2---:R-:W-:Y:S05]  /*a780*/  @!P0 NANOSLEEP.SYNCS 0x989680 ;  /* 0x009896800000895d */ /* 0x004fea0003900000 */
[----:B------:R-:W2:Y:S02]  /*a790*/  @!P0 SYNCS.PHASECHK.TRANS64 P0, [R0+URZ], R3 ;  /* 0x00000003000085a7 */ /* 0x000ea400080010ff */
[----:B--2---:R-:W-:Y:S05]  /*a7a0*/  @!P0 BRA `(.L_x_186) ;  /* 0xfffffffc00f08947 */ /* 0x004fea000383ffff */
[----:B------:R-:W-:Y:S05]  /*a7b0*/  BRA `(.L_x_187) ;  /* 0xffffff8c006c7947 */ /* 0x000fea000383ffff */
.L_x_50:
[----:B------:R-:W-:-:S07]  /*a7c0*/  MOV R0, UR5 ;  /* 0x0000000500007c02 */ /* 0x000fce0008000f00 */
.L_x_188:
[----:B-1----:R1:W2:Y:S02]  /*a7d0*/  SYNCS.PHASECHK.TRANS64.TRYWAIT P0, [R0+URZ], R3 ;  /* 0x00000003000075a7 */ /* 0x0022a400080011ff */
[----:B--2---:R-:W-:Y:S05]  /*a7e0*/  @!P0 NANOSLEEP.SYNCS 0x989680 ;  /* 0x009896800000895d */ /* 0x004fea0003900000 */
[----:B------:R-:W2:Y:S02]  /*a7f0*/  @!P0 SYNCS.PHASECHK.TRANS64 P0, [R0+URZ], R3 ;  /* 0x00000003000085a7 */ /* 0x000ea400080010ff */
[----:B--2---:R-:W-:Y:S05]  /*a800*/  @!P0 BRA `(.L_x_188) ;  /* 0xfffffffc00f08947 */ /* 0x004fea000383ffff */
[----:B------:R-:W-:Y:S05]  /*a810*/  BRA `(.L_x_189) ;  /* 0xffffff8c007c7947 */ /* 0x000fea000383ffff */
.L_x_51:
[----:B------:R-:W-:-:S07]  /*a820*/  MOV R0, UR5 ;  /* 0x0000000500007c02 */ /* 0x000fce0008000f00 */
.L_x_190:
[----:B-1----:R1:W2:Y:S02]  /*a830*/  SYNCS.PHASECHK.TRANS64.TRYWAIT P0, [R0+URZ], R3 ;  /* 0x00000003000075a7 */ /* 0x0022a400080011ff */
[----:B--2---:R-:W-:Y:S05]  /*a840*/  @!P0 NANOSLEEP.SYNCS 0x989680 ;  /* 0x009896800000895d */ /* 0x004fea0003900000 */
[----:B------:R-:W2:Y:S02]  /*a850*/  @!P0 SYNCS.PHASECHK.TRANS64 P0, [R0+URZ], R3 ;  /* 0x00000003000085a7 */ /* 0x000ea400080010ff */
[----:B--2---:R-:W-:Y:S05]  /*a860*/  @!P0 BRA `(.L_x_190) ;  /* 0xfffffffc00f08947 */ /* 0x004fea000383ffff */
[----:B------:R-:W-:Y:S05]  /*a870*/  BRA `(.L_x_191) ;  /* 0xffffff8c008c7947 */ /* 0x000fea000383ffff */
.L_x_52:
[----:B------:R-:W-:-:S07]  /*a880*/  MOV R0, UR5 ;  /* 0x0000000500007c02 */ /* 0x000fce0008000f00 */
.L_x_192:
[----:B-1----:R1:W2:Y:S02]  /*a890*/  SYNCS.PHASECHK.TRANS64.TRYWAIT P0, [R0+URZ], R3 ;  /* 0x00000003000075a7 */ /* 0x0022a400080011ff */
[----:B--2---:R-:W-:Y:S05]  /*a8a0*/  @!P0 NANOSLEEP.SYNCS 0x989680 ;  /* 0x009896800000895d */ /* 0x004fea0003900000 */
[----:B------:R-:W2:Y:S02]  /*a8b0*/  @!P0 SYNCS.PHASECHK.TRANS64 P0, [R0+URZ], R3 ;  /* 0x00000003000085a7 */ /* 0x000ea400080010ff */
[----:B--2---:R-:W-:Y:S05]  /*a8c0*/  @!P0 BRA `(.L_x_192) ;  /* 0xfffffffc00f08947 */ /* 0x004fea000383ffff */
[----:B------:R-:W-:Y:S05]  /*a8d0*/  BRA `(.L_x_193) ;  /* 0xffffff8c009c7947 */ /* 0x000fea000383ffff */
.L_x_53:
[----:B------:R-:W-:-:S07]  /*a8e0*/  MOV R0, UR5 ;  /* 0x0000000500007c02 */ /* 0x000fce0008000f00 */
.L_x_194:
[----:B-1----:R1:W2:Y:S02]  /*a8f0*/  SYNCS.PHASECHK.TRANS64.TRYWAIT P0, [R0+URZ], R3 ;  /* 0x00000003000075a7 */ /* 0x0022a400080011ff */
[----:B--2---:R-:W-:Y:S05]  /*a900*/  @!P0 NANOSLEEP.SYNCS 0x989680 ;  /* 0x009896800000895d */ /* 0x004fea0003900000 */
[----:B------:R-:W2:Y:S02]  /*a910*/  @!P0 SYNCS.PHASECHK.TRANS64 P0, [R0+URZ], R3 ;  /* 0x00000003000085a7 */ /* 0x000ea400080010ff */
[----:B--2---:R-:W-:Y:S05]  /*a920*/  @!P0 BRA `(.L_x_194) ;  /* 0xfffffffc00f08947 */ /* 0x004fea000383ffff */
[----:B------:R-:W-:Y:S05]  /*a930*/  BRA `(.L_x_195) ;  /* 0xffffff8c00ac7947 */ /* 0x000fea000383ffff */
.L_x_54:
[----:B------:R-:W-:-:S07]  /*a940*/  MOV R0, UR5 ;  /* 0x0000000500007c02 */ /* 0x000fce0008000f00 */
.L_x_196:
[----:B-1----:R1:W2:Y:S02]  /*a950*/  SYNCS.PHASECHK.TRANS64.TRYWAIT P0, [R0+URZ], R3 ;  /* 0x00000003000075a7 */ /* 0x0022a400080011ff */
[----:B--2---:R-:W-:Y:S05]  /*a960*/  @!P0 NANOSLEEP.SYNCS 0x989680 ;  /* 0x009896800000895d */ /* 0x004fea0003900000 */
[----:B------:R-:W2:Y:S02]  /*a970*/  @!P0 SYNCS.PHASECHK.TRANS64 P0, [R0+URZ], R3 ;  /* 0x00000003000085a7 */ /* 0x000ea400080010ff */
[----:B--2---:R-:W-:Y:S05]  /*a980*/  @!P0 BRA `(.L_x_196) ;  /* 0xfffffffc00f08947 */ /* 0x004fea000383ffff */
[----:B------:R-:W-:Y:S05]  /*a990*/  BRA `(.L_x_197) ;  /* 0xffffff8c00bc7947 */ /* 0x000fea000383ffff */
.L_x_55:
[----:B------:R-:W-:-:S07]  /*a9a0*/  MOV R0, UR5 ;  /* 0x0000000500007c02 */ /* 0x000fce0008000f00 */
.L_x_198:
[----:B-1----:R1:W2:Y:S02]  /*a9b0*/  SYNCS.PHASECHK.TRANS64.TRYWAIT P0, [R0+URZ], R3 ;  /* 0x00000003000075a7 */ /* 0x0022a400080011ff */
[----:B--2---:R-:W-:Y:S05]  /*a9c0*/  @!P0 NANOSLEEP.SYNCS 0x989680 ;  /* 0x009896800000895d */ /* 0x004fea0003900000 */
[----:B------:R-:W2:Y:S02]  /*a9d0*/  @!P0 SYNCS.PHASECHK.TRANS64 P0, [R0+URZ], R3 ;  /* 0x00000003000085a7 */ /* 0x000ea400080010ff */
[----:B--2---:R-:W-:Y:S05]  /*a9e0*/  @!P0 BRA `(.L_x_198) ;  /* 0xfffffffc00f08947 */ /* 0x004fea000383ffff */
[----:B------:R-:W-:Y:S05]  /*a9f0*/  BRA `(.L_x_199) ;  /* 0xffffff8c00cc7947 */ /* 0x000fea000383ffff */
.L_x_56:
[----:B------:R-:W-:-:S07]  /*aa00*/  MOV R0, UR5 ;  /* 0x0000000500007c02 */ /* 0x000fce0008000f00 */
.L_x_200:
[----:B-1----:R1:W2:Y:S02]  /*aa10*/  SYNCS.PHASECHK.TRANS64.TRYWAIT P0, [R0+URZ], R3 ;  /* 0x00000003000075a7 */ /* 0x0022a400080011ff */
[----:B--2---:R-:W-:Y:S05]  /*aa20*/  @!P0 NANOSLEEP.SYNCS 0x989680 ;  /* 0x009896800000895d */ /* 0x004fea0003900000 */
[----:B------:R-:W2:Y:S02]  /*aa30*/  @!P0 SYNCS.PHASECHK.TRANS64 P0, [R0+URZ], R3 ;  /* 0x00000003000085a7 */ /* 0x000ea400080010ff */
[----:B--2---:R-:W-:Y:S05]  /*aa40*/  @!P0 BRA `(.L_x_200) ;  /* 0xfffffffc00f08947 */ /* 0x004fea000383ffff */
[----:B------:R-:W-:Y:S05]  /*aa50*/  BRA `(.L_x_201) ;  /* 0xffffff8c00dc7947 */ /* 0x000fea000383ffff */
.L_x_57:
[----:B------:R-:W-:-:S07]  /*aa60*/  MOV R0, UR5 ;  /* 0x0000000500007c02 */ /* 0x000fce0008000f00 */
.L_x_202:
[----:B-1----:R1:W2:Y:S02]  /*aa70*/  SYNCS.PHASECHK.TRANS64.TRYWAIT P0, [R0+URZ], R3 ;  /* 0x00000003000075a7 */ /* 0x0022a400080011ff */
[----:B--2---:R-:W-:Y:S05]  /*aa80*/  @!P0 NANOSLEEP.SYNCS 0x989680 ;  /* 0x009896800000895d */ /* 0x004fea0003900000 */
[----:B------:R-:W2:Y:S02]  /*aa90*/  @!P0 SYNCS.PHASECHK.TRANS64 P0, [R0+URZ], R3 ;  /* 0x00000003000085a7 */ /* 0x000ea400080010ff */
[----:B--2---:R-:W-:Y:S05]  /*aaa0*/  @!P0 BRA `(.L_x_202) ;  /* 0xfffffffc00f08947 */ /* 0x004fea000383ffff */
[----:B------:R-:W-:Y:S05]  /*aab0*/  BRA `(.L_x_203) ;  /* 0xffffff8c00ec7947 */ /* 0x000fea000383ffff */
.L_x_58:
[----:B------:R-:W-:-:S07]  /*aac0*/  MOV R0, UR5 ;  /* 0x0000000500007c02 */ /* 0x000fce0008000f00 */
.L_x_204:
[----:B-1----:R1:W2:Y:S02]  /*aad0*/  SYNCS.PHASECHK.TRANS64.TRYWAIT P0, [R0+URZ], R3 ;  /* 0x00000003000075a7 */ /* 0x0022a400080011ff */
[----:B--2---:R-:W-:Y:S05]  /*aae0*/  @!P0 NANOSLEEP.SYNCS 0x989680 ;  /* 0x009896800000895d */ /* 0x004fea0003900000 */
[----:B------:R-:W2:Y:S02]  /*aaf0*/  @!P0 SYNCS.PHASECHK.TRANS64 P0, [R0+URZ], R3 ;  /* 0x00000003000085a7 */ /* 0x000ea400080010ff */
[----:B--2---:R-:W-:Y:S05]  /*ab00*/  @!P0 BRA `(.L_x_204) ;  /* 0xfffffffc00f08947 */ /* 0x004fea000383ffff */
[----:B------:R-:W-:Y:S05]  /*ab10*/  BRA `(.L_x_205) ;  /* 0xffffff8c00fc7947 */ /* 0x000fea000383ffff */
.L_x_59:
[----:B------:R-:W-:-:S07]  /*ab20*/  MOV R0, UR5 ;  /* 0x0000000500007c02 */ /* 0x000fce0008000f00 */
.L_x_206:
[----:B-1----:R1:W2:Y:S02]  /*ab30*/  SYNCS.PHASECHK.TRANS64.TRYWAIT P0, [R0+URZ], R3 ;  /* 0x00000003000075a7 */ /* 0x0022a400080011ff */
[----:B--2---:R-:W-:Y:S05]  /*ab40*/  @!P0 NANOSLEEP.SYNCS 0x989680 ;  /* 0x009896800000895d */ /* 0x004fea0003900000 */
[----:B------:R-:W2:Y:S02]  /*ab50*/  @!P0 SYNCS.PHASECHK.TRANS64 P0, [R0+URZ], R3 ;  /* 0x00000003000085a7 */ /* 0x000ea400080010ff */
[----:B--2---:R-:W-:Y:S05]  /*ab60*/  @!P0 BRA `(.L_x_206) ;  /* 0xfffffffc00f08947 */ /* 0x004fea000383ffff */
[----:B------:R-:W-:Y:S05]  /*ab70*/  BRA `(.L_x_207) ;  /* 0xffffff90000c7947 */ /* 0x000fea000383ffff */
.L_x_60:
[----:B------:R-:W-:-:S07]  /*ab80*/  MOV R0, UR5 ;  /* 0x0000000500007c02 */ /* 0x000fce0008000f00 */
.L_x_208:
[----:B-1----:R1:W2:Y:S02]  /*ab90*/  SYNCS.PHASECHK.TRANS64.TRYWAIT P0, [R0+URZ], R3 ;  /* 0x00000003000075a7 */ /* 0x0022a400080011ff */
[----:B--2---:R-:W-:Y:S05]  /*aba0*/  @!P0 NANOSLEEP.SYNCS 0x989680 ;  /* 0x009896800000895d */ /* 0x004fea0003900000 */
[----:B------:R-:W2:Y:S02]  /*abb0*/  @!P0 SYNCS.PHASECHK.TRANS64 P0, [R0+URZ], R3 ;  /* 0x00000003000085a7 */ /* 0x000ea400080010ff */
[----:B--2---:R-:W-:Y:S05]  /*abc0*/  @!P0 BRA `(.L_x_208) ;  /* 0xfffffffc00f08947 */ /* 0x004fea000383ffff */
[----:B------:R-:W-:Y:S05]  /*abd0*/  BRA `(.L_x_209) ;  /* 0xffffff90001c7947 */ /* 0x000fea000383ffff */
.L_x_61:
[----:B------:R-:W-:-:S07]  /*abe0*/  MOV R0, UR5 ;  /* 0x0000000500007c02 */ /* 0x000fce0008000f00 */
.L_x_210:
[----:B-1----:R1:W2:Y:S02]  /*abf0*/  SYNCS.PHASECHK.TRANS64.TRYWAIT P0, [R0+URZ], R3 ;  /* 0x00000003000075a7 */ /* 0x0022a400080011ff */
[----:B--2---:R-:W-:Y:S05]  /*ac00*/  @!P0 NANOSLEEP.SYNCS 0x989680 ;  /* 0x009896800000895d */ /* 0x004fea0003900000 */
[----:B------:R-:W2:Y:S02]  /*ac10*/  @!P0 SYNCS.PHASECHK.TRANS64 P0, [R0+URZ], R3 ;  /* 0x00000003000085a7 */ /* 0x000ea400080010ff */
[----:B--2---:R-:W-:Y:S05]  /*ac20*/  @!P0 BRA `(.L_x_210) ;  /* 0xfffffffc00f08947 */ /* 0x004fea000383ffff */
[----:B------:R-:W-:Y:S05]  /*ac30*/  BRA `(.L_x_211) ;  /* 0xffffff90002c7947 */ /* 0x000fea000383ffff */
.L_x_62:
[----:B------:R-:W-:-:S07]  /*ac40*/  MOV R0, UR5 ;  /* 0x0000000500007c02 */ /* 0x000fce0008000f00 */
.L_x_212:
[----:B-1----:R1:W2:Y:S02]  /*ac50*/  SYNCS.PHASECHK.TRANS64.TRYWAIT P0, [R0+URZ], R3 ;  /* 0x00000003000075a7 */ /* 0x0022a400080011ff */
[----:B--2---:R-:W-:Y:S05]  /*ac60*/  @!P0 NANOSLEEP.SYNCS 0x989680 ;  /* 0x009896800000895d */ /* 0x004fea0003900000 */
[----:B------:R-:W2:Y:S02]  /*ac70*/  @!P0 SYNCS.PHASECHK.TRANS64 P0, [R0+URZ], R3 ;  /* 0x00000003000085a7 */ /* 0x000ea400080010ff */
[----:B--2---:R-:W-:Y:S05]  /*ac80*/  @!P0 BRA `(.L_x_212) ;  /* 0xfffffffc00f08947 */ /* 0x004fea000383ffff */
[----:B------:R-:W-:Y:S05]  /*ac90*/  BRA `(.L_x_213) ;  /* 0xffffff90003c7947 */ /* 0x000fea000383ffff */
.L_x_63:
[----:B------:R-:W-:-:S07]  /*aca0*/  MOV R0, UR5 ;  /* 0x0000000500007c02 */ /* 0x000fce0008000f00 */
.L_x_214:
[----:B-1----:R1:W2:Y:S02]  /*acb0*/  SYNCS.PHASECHK.TRANS64.TRYWAIT P0, [R0+URZ], R3 ;  /* 0x00000003000075a7 */ /* 0x0022a400080011ff */
[----:B--2---:R-:W-:Y:S05]  /*acc0*/  @!P0 NANOSLEEP.SYNCS 0x989680 ;  /* 0x009896800000895d */ /* 0x004fea0003900000 */
[----:B------:R-:W2:Y:S02]  /*acd0*/  @!P0 SYNCS.PHASECHK.TRANS64 P0, [R0+URZ], R3 ;  /* 0x00000003000085a7 */ /* 0x000ea400080010ff */
[----:B--2---:R-:W-:Y:S05]  /*ace0*/  @!P0 BRA `(.L_x_214) ;  /* 0xfffffffc00f08947 */ /* 0x004fea000383ffff */
[----:B------:R-:W-:Y:S05]  /*acf0*/  BRA `(.L_x_215) ;  /* 0xffffff90004c7947 */ /* 0x000fea000383ffff */
.L_x_64:
[----:B------:R-:W-:-:S07]  /*ad00*/  MOV R0, UR5 ;  /* 0x0000000500007c02 */ /* 0x000fce0008000f00 */
.L_x_216:
[----:B-1----:R1:W2:Y:S02]  /*ad10*/  SYNCS.PHASECHK.TRANS64.TRYWAIT P0, [R0+URZ], R3 ;  /* 0x00000003000075a7 */ /* 0x0022a400080011ff */
[----:B--2---:R-:W-:Y:S05]  /*ad20*/  @!P0 NANOSLEEP.SYNCS 0x989680 ;  /* 0x009896800000895d */ /* 0x004fea0003900000 */
[----:B------:R-:W2:Y:S02]  /*ad30*/  @!P0 SYNCS.PHASECHK.TRANS64 P0, [R0+URZ], R3 ;  /* 0x00000003000085a7 */ /* 0x000ea400080010ff */
[----:B--2---:R-:W-:Y:S05]  /*ad40*/  @!P0 BRA `(.L_x_216) ;  /* 0xfffffffc00f08947 */ /* 0x004fea000383ffff */
[----:B------:R-:W-:Y:S05]  /*ad50*/  BRA `(.L_x_217) ;  /* 0xffffff90005c7947 */ /* 0x000fea000383ffff */
.L_x_65:
[----:B------:R-:W-:-:S07]  /*ad60*/  MOV R0, UR5 ;  /* 0x0000000500007c02 */ /* 0x000fce0008000f00 */
.L_x_218:
[----:B-1----:R1:W2:Y:S02]  /*ad70*/  SYNCS.PHASECHK.TRANS64.TRYWAIT P0, [R0+URZ], R3 ;  /* 0x00000003000075a7 */ /* 0x0022a400080011ff */
[----:B--2---:R-:W-:Y:S05]  /*ad80*/  @!P0 NANOSLEEP.SYNCS 0x989680 ;  /* 0x009896800000895d */ /* 0x004fea0003900000 */
[----:B------:R-:W2:Y:S02]  /*ad90*/  @!P0 SYNCS.PHASECHK.TRANS64 P0, [R0+URZ], R3 ;  /* 0x00000003000085a7 */ /* 0x000ea400080010ff */
[----:B--2---:R-:W-:Y:S05]  /*ada0*/  @!P0 BRA `(.L_x_218) ;  /* 0xfffffffc00f08947 */ /* 0x004fea000383ffff */
[----:B------:R-:W-:Y:S05]  /*adb0*/  BRA `(.L_x_219) ;  /* 0xffffff90006c7947 */ /* 0x000fea000383ffff */
.L_x_66:
[----:B------:R-:W-:-:S07]  /*adc0*/  MOV R0, UR5 ;  /* 0x0000000500007c02 */ /* 0x000fce0008000f00 */
.L_x_220:
[----:B-1----:R1:W2:Y:S02]  /*add0*/  SYNCS.PHASECHK.TRANS64.TRYWAIT P0, [R0+URZ], R3 ;  /* 0x00000003000075a7 */ /* 0x0022a400080011ff */
[----:B--2---:R-:W-:Y:S05]  /*ade0*/  @!P0 NANOSLEEP.SYNCS 0x989680 ;  /* 0x009896800000895d */ /* 0x004fea0003900000 */
[----:B------:R-:W2:Y:S02]  /*adf0*/  @!P0 SYNCS.PHASECHK.TRANS64 P0, [R0+URZ], R3 ;  /* 0x00000003000085a7 */ /* 0x000ea400080010ff */
[----:B--2---:R-:W-:Y:S05]  /*ae00*/  @!P0 BRA `(.L_x_220) ;  /* 0xfffffffc00f08947 */ /* 0x004fea000383ffff */
[----:B------:R-:W-:Y:S05]  /*ae10*/  BRA `(.L_x_221) ;  /* 0xffffff90007c7947 */ /* 0x000fea000383ffff */
.L_x_67:
[----:B------:R-:W-:-:S07]  /*ae20*/  MOV R0, UR5 ;  /* 0x0000000500007c02 */ /* 0x000fce0008000f00 */
.L_x_222:
[----:B-1----:R1:W2:Y:S02]  /*ae30*/  SYNCS.PHASECHK.TRANS64.TRYWAIT P0, [R0+URZ], R3 ;  /* 0x00000003000075a7 */ /* 0x0022a400080011ff */
[----:B--2---:R-:W-:Y:S05]  /*ae40*/  @!P0 NANOSLEEP.SYNCS 0x989680 ;  /* 0x009896800000895d */ /* 0x004fea0003900000 */
[----:B------:R-:W2:Y:S02]  /*ae50*/  @!P0 SYNCS.PHASECHK.TRANS64 P0, [R0+URZ], R3 ;  /* 0x00000003000085a7 */ /* 0x000ea400080010ff */
[----:B--2---:R-:W-:Y:S05]  /*ae60*/  @!P0 BRA `(.L_x_222) ;  /* 0xfffffffc00f08947 */ /* 0x004fea000383ffff */
[----:B------:R-:W-:Y:S05]  /*ae70*/  BRA `(.L_x_223) ;  /* 0xffffff90008c7947 */ /* 0x000fea000383ffff */
.L_x_68:
[----:B------:R-:W-:-:S07]  /*ae80*/  MOV R0, UR5 ;  /* 0x0000000500007c02 */ /* 0x000fce0008000f00 */
.L_x_224:
[----:B-1----:R1:W2:Y:S02]  /*ae90*/  SYNCS.PHASECHK.TRANS64.TRYWAIT P0, [R0+URZ], R3 ;  /* 0x00000003000075a7 */ /* 0x0022a400080011ff */
[----:B--2---:R-:W-:Y:S05]  /*aea0*/  @!P0 NANOSLEEP.SYNCS 0x989680 ;  /* 0x009896800000895d */ /* 0x004fea0003900000 */
[----:B------:R-:W2:Y:S02]  /*aeb0*/  @!P0 SYNCS.PHASECHK.TRANS64 P0, [R0+URZ], R3 ;  /* 0x00000003000085a7 */ /* 0x000ea400080010ff */
[----:B--2---:R-:W-:Y:S05]  /*aec0*/  @!P0 BRA `(.L_x_224) ;  /* 0xfffffffc00f08947 */ /* 0x004fea000383ffff */
[----:B------:R-:W-:Y:S05]  /*aed0*/  BRA `(.L_x_225) ;  /* 0xffffff90009c7947 */ /* 0x000fea000383ffff */
.L_x_69:
[----:B------:R-:W-:-:S07]  /*aee0*/  MOV R0, UR5 ;  /* 0x0000000500007c02 */ /* 0x000fce0008000f00 */
.L_x_226:
[----:B-1----:R1:W2:Y:S02]  /*aef0*/  SYNCS.PHASECHK.TRANS64.TRYWAIT P0, [R0+URZ], R3 ;  /* 0x00000003000075a7 */ /* 0x0022a400080011ff */
[----:B--2---:R-:W-:Y:S05]  /*af00*/  @!P0 NANOSLEEP.SYNCS 0x989680 ;  /* 0x009896800000895d */ /* 0x004fea0003900000 */
[----:B------:R-:W2:Y:S02]  /*af10*/  @!P0 SYNCS.PHASECHK.TRANS64 P0, [R0+URZ], R3 ;  /* 0x00000003000085a7 */ /* 0x000ea400080010ff */
[----:B--2---:R-:W-:Y:S05]  /*af20*/  @!P0 BRA `(.L_x_226) ;  /* 0xfffffffc00f08947 */ /* 0x004fea000383ffff */
[----:B------:R-:W-:Y:S05]  /*af30*/  BRA `(.L_x_227) ;  /* 0xffffff9000ac7947 */ /* 0x000fea000383ffff */
.L_x_70:
[----:B------:R-:W-:-:S07]  /*af40*/  MOV R0, UR5 ;  /* 0x0000000500007c02 */ /* 0x000fce0008000f00 */
.L_x_228:
[----:B-1----:R1:W2:Y:S02]  /*af50*/  SYNCS.PHASECHK.TRANS64.TRYWAIT P0, [R0+URZ], R3 ;  /* 0x00000003000075a7 */ /* 0x0022a400080011ff */
[----:B--2---:R-:W-:Y:S05]  /*af60*/  @!P0 NANOSLEEP.SYNCS 0x989680 ;  /* 0x009896800000895d */ /* 0x004fea0003900000 */
[----:B------:R-:W2:Y:S02]  /*af70*/  @!P0 SYNCS.PHASECHK.TRANS64 P0, [R0+URZ], R3 ;  /* 0x00000003000085a7 */ /* 0x000ea400080010ff */
[----:B--2---:R-:W-:Y:S05]  /*af80*/  @!P0 BRA `(.L_x_228) ;  /* 0xfffffffc00f08947 */ /* 0x004fea000383ffff */
[----:B------:R-:W-:Y:S05]  /*af90*/  BRA `(.L_x_229) ;  /* 0xffffff9000bc7947 */ /* 0x000fea000383ffff */
.L_x_71:
[----:B------:R-:W-:-:S07]  /*afa0*/  MOV R0, UR5 ;  /* 0x0000000500007c02 */ /* 0x000fce0008000f00 */
.L_x_230:
[----:B-1----:R1:W2:Y:S02]  /*afb0*/  SYNCS.PHASECHK.TRANS64.TRYWAIT P0, [R0+URZ], R3 ;  /* 0x00000003000075a7 */ /* 0x0022a400080011ff */
[----:B--2---:R-:W-:Y:S05]  /*afc0*/  @!P0 NANOSLEEP.SYNCS 0x989680 ;  /* 0x009896800000895d */ /* 0x004fea0003900000 */
[----:B------:R-:W2:Y:S02]  /*afd0*/  @!P0 SYNCS.PHASECHK.TRANS64 P0, [R0+URZ], R3 ;  /* 0x00000003000085a7 */ /* 0x000ea400080010ff */
[----:B--2---:R-:W-:Y:S05]  /*afe0*/  @!P0 BRA `(.L_x_230) ;  /* 0xfffffffc00f08947 */ /* 0x004fea000383ffff */
[----:B------:R-:W-:Y:S05]  /*aff0*/  BRA `(.L_x_231) ;  /* 0xffffff9000cc7947 */ /* 0x000fea000383ffff */
.L_x_72:
[----:B------:R-:W-:-:S07]  /*b000*/  MOV R0, UR5 ;  /* 0x0000000500007c02 */ /* 0x000fce0008000f00 */
.L_x_232:
[----:B-1----:R1:W2:Y:S02]  /*b010*/  SYNCS.PHASECHK.TRANS64.TRYWAIT P0, [R0+URZ], R3 ;  /* 0x00000003000075a7 */ /* 0x0022a400080011ff */
[----:B--2---:R-:W-:Y:S05]  /*b020*/  @!P0 NANOSLEEP.SYNCS 0x989680 ;  /* 0x009896800000895d */ /* 0x004fea0003900000 */
[----:B------:R-:W2:Y:S02]  /*b030*/  @!P0 SYNCS.PHASECHK.TRANS64 P0, [R0+URZ], R3 ;  /* 0x00000003000085a7 */ /* 0x000ea400080010ff */
[----:B--2---:R-:W-:Y:S05]  /*b040*/  @!P0 BRA `(.L_x_232) ;  /* 0xfffffffc00f08947 */ /* 0x004fea000383ffff */
[----:B------:R-:W-:Y:S05]  /*b050*/  BRA `(.L_x_233) ;  /* 0xffffff9000dc7947 */ /* 0x000fea000383ffff */
.L_x_73:
[----:B------:R-:W-:-:S07]  /*b060*/  MOV R0, UR5 ;  /* 0x0000000500007c02 */ /* 0x000fce0008000f00 */
.L_x_234:
[----:B-1----:R1:W2:Y:S02]  /*b070*/  SYNCS.PHASECHK.TRANS64.TRYWAIT P0, [R0+URZ], R3 ;  /* 0x00000003000075a7 */ /* 0x0022a400080011ff */
[----:B--2---:R-:W-:Y:S05]  /*b080*/  @!P0 NANOSLEEP.SYNCS 0x989680 ;  /* 0x009896800000895d */ /* 0x004fea0003900000 */
[----:B------:R-:W2:Y:S02]  /*b090*/  @!P0 SYNCS.PHASECHK.TRANS64 P0, [R0+URZ], R3 ;  /* 0x00000003000085a7 */ /* 0x000ea400080010ff */
[----:B--2---:R-:W-:Y:S05]  /*b0a0*/  @!P0 BRA `(.L_x_234) ;  /* 0xfffffffc00f08947 */ /* 0x004fea000383ffff */
[----:B------:R-:W-:Y:S05]  /*b0b0*/  BRA `(.L_x_235) ;  /* 0xffffff9000ec7947 */ /* 0x000fea000383ffff */
.L_x_74:
[----:B------:R-:W-:-:S07]  /*b0c0*/  MOV R0, UR5 ;  /* 0x0000000500007c02 */ /* 0x000fce0008000f00 */
.L_x_236:
[----:B-1----:R1:W2:Y:S02]  /*b0d0*/  SYNCS.PHASECHK.TRANS64.TRYWAIT P0, [R0+URZ], R3 ;  /* 0x00000003000075a7 */ /* 0x0022a400080011ff */
[----:B--2---:R-:W-:Y:S05]  /*b0e0*/  @!P0 NANOSLEEP.SYNCS 0x989680 ;  /* 0x009896800000895d */ /* 0x004fea0003900000 */
[----:B------:R-:W2:Y:S02]  /*b0f0*/  @!P0 SYNCS.PHASECHK.TRANS64 P0, [R0+URZ], R3 ;  /* 0x00000003000085a7 */ /* 0x000ea400080010ff */
[----:B--2---:R-:W-:Y:S05]  /*b100*/  @!P0 BRA `(.L_x_236) ;  /* 0xfffffffc00f08947 */ /* 0x004fea000383ffff */
[----:B------:R-:W-:Y:S05]  /*b110*/  BRA `(.L_x_237) ;  /* 0xffffff9000fc7947 */ /* 0x000fea000383ffff */
.L_x_75:
[----:B------:R-:W-:-:S07]  /*b120*/  MOV R0, UR5 ;  /* 0x0000000500007c02 */ /* 0x000fce0008000f00 */
.L_x_238:
[----:B-1----:R1:W2:Y:S02]  /*b130*/  SYNCS.PHASECHK.TRANS64.TRYWAIT P0, [R0+URZ], R3 ;  /* 0x00000003000075a7 */ /* 0x0022a400080011ff */
[----:B--2---:R-:W-:Y:S05]  /*b140*/  @!P0 NANOSLEEP.SYNCS 0x989680 ;  /* 0x009896800000895d */ /* 0x004fea0003900000 */
[----:B------:R-:W2:Y:S02]  /*b150*/  @!P0 SYNCS.PHASECHK.TRANS64 P0, [R0+URZ], R3 ;  /* 0x00000003000085a7 */ /* 0x000ea400080010ff */
[----:B--2---:R-:W-:Y:S05]  /*b160*/  @!P0 BRA `(.L_x_238) ;  /* 0xfffffffc00f08947 */ /* 0x004fea000383ffff */
[----:B------:R-:W-:Y:S05]  /*b170*/  BRA `(.L_x_239) ;  /* 0xffffff94000c7947 */ /* 0x000fea000383ffff */
.L_x_76:
[----:B------:R-:W-:-:S07]  /*b180*/  MOV R0, UR5 ;  /* 0x0000000500007c02 */ /* 0x000fce0008000f00 */
.L_x_240:
[----:B-1----:R1:W2:Y:S02]  /*b190*/  SYNCS.PHASECHK.TRANS64.TRYWAIT P0, [R0+URZ], R3 ;  /* 0x00000003000075a7 */ /* 0x0022a400080011ff */
[----:B--2---:R-:W-:Y:S05]  /*b1a0*/  @!P0 NANOSLEEP.SYNCS 0x989680 ;  /* 0x009896800000895d */ /* 0x004fea0003900000 */
[----:B------:R-:W2:Y:S02]  /*b1b0*/  @!P0 SYNCS.PHASECHK.TRANS64 P0, [R0+URZ], R3 ;  /* 0x00000003000085a7 */ /* 0x000ea400080010ff */
[----:B--2---:R-:W-:Y:S05]  /*b1c0*/  @!P0 BRA `(.L_x_240) ;  /* 0xfffffffc00f08947 */ /* 0x004fea000383ffff */
[----:B------:R-:W-:Y:S05]  /*b1d0*/  BRA `(.L_x_241) ;  /* 0xffffff94001c7947 */ /* 0x000fea000383ffff */
.L_x_77:
[----:B------:R-:W-:-:S07]  /*b1e0*/  MOV R0, UR5 ;  /* 0x0000000500007c02 */ /* 0x000fce0008000f00 */
.L_x_242:
[----:B-1----:R1:W2:Y:S02]  /*b1f0*/  SYNCS.PHASECHK.TRANS64.TRYWAIT P0, [R0+URZ], R3 ;  /* 0x00000003000075a7 */ /* 0x0022a400080011ff */
[----:B--2---:R-:W-:Y:S05]  /*b200*/  @!P0 NANOSLEEP.SYNCS 0x989680 ;  /* 0x009896800000895d */ /* 0x004fea0003900000 */
[----:B------:R-:W2:Y:S02]  /*b210*/  @!P0 SYNCS.PHASECHK.TRANS64 P0, [R0+URZ], R3 ;  /* 0x00000003000085a7 */ /* 0x000ea400080010ff */
[----:B--2---:R-:W-:Y:S05]  /*b220*/  @!P0 BRA `(.L_x_242) ;  /* 0xfffffffc00f08947 */ /* 0x004fea000383ffff */
[----:B------:R-:W-:Y:S05]  /*b230*/  BRA `(.L_x_243) ;  /* 0xffffff94002c7947 */ /* 0x000fea000383ffff */
.L_x_78:
[----:B------:R-:W-:-:S07]  /*b240*/  MOV R0, UR5 ;  /* 0x0000000500007c02 */ /* 0x000fce0008000f00 */
.L_x_244:
[----:B-1----:R1:W2:Y:S02]  /*b250*/  SYNCS.PHASECHK.TRANS64.TRYWAIT P0, [R0+URZ], R3 ;  /* 0x00000003000075a7 */ /* 0x0022a400080011ff */
[----:B--2---:R-:W-:Y:S05]  /*b260*/  @!P0 NANOSLEEP.SYNCS 0x989680 ;  /* 0x009896800000895d */ /* 0x004fea0003900000 */
[----:B------:R-:W2:Y:S02]  /*b270*/  @!P0 SYNCS.PHASECHK.TRANS64 P0, [R0+URZ], R3 ;  /* 0x00000003000085a7 */ /* 0x000ea400080010ff */
[----:B--2---:R-:W-:Y:S05]  /*b280*/  @!P0 BRA `(.L_x_244) ;  /* 0xfffffffc00f08947 */ /* 0x004fea000383ffff */
[----:B------:R-:W-:Y:S05]  /*b290*/  BRA `(.L_x_245) ;  /* 0xffffff94003c7947 */ /* 0x000fea000383ffff */
.L_x_79:
[----:B------:R-:W-:-:S07]  /*b2a0*/  MOV R0, UR5 ;  /* 0x0000000500007c02 */ /* 0x000fce0008000f00 */
.L_x_246:
[----:B-1----:R1:W2:Y:S02]  /*b2b0*/  SYNCS.PHASECHK.TRANS64.TRYWAIT P0, [R0+URZ], R3 ;  /* 0x00000003000075a7 */ /* 0x0022a400080011ff */
[----:B--2---:R-:W-:Y:S05]  /*b2c0*/  @!P0 NANOSLEEP.SYNCS 0x989680 ;  /* 0x009896800000895d */ /* 0x004fea0003900000 */
[----:B------:R-:W2:Y:S02]  /*b2d0*/  @!P0 SYNCS.PHASECHK.TRANS64 P0, [R0+URZ], R3 ;  /* 0x00000003000085a7 */ /* 0x000ea400080010ff */
[----:B--2---:R-:W-:Y:S05]  /*b2e0*/  @!P0 BRA `(.L_x_246) ;  /* 0xfffffffc00f08947 */ /* 0x004fea000383ffff */
[----:B------:R-:W-:Y:S05]  /*b2f0*/  BRA `(.L_x_247) ;  /* 0xffffff94004c7947 */ /* 0x000fea000383ffff */
.L_x_80:
[----:B------:R-:W-:-:S07]  /*b300*/  MOV R0, UR5 ;  /* 0x0000000500007c02 */ /* 0x000fce0008000f00 */
.L_x_248:
[----:B-1----:R1:W2:Y:S02]  /*b310*/  SYNCS.PHASECHK.TRANS64.TRYWAIT P0, [R0+URZ], R3 ;  /* 0x00000003000075a7 */ /* 0x0022a400080011ff */
[----:B--2---:R-:W-:Y:S05]  /*b320*/  @!P0 NANOSLEEP.SYNCS 0x989680 ;  /* 0x009896800000895d */ /* 0x004fea0003900000 */
[----:B------:R-:W2:Y:S02]  /*b330*/  @!P0 SYNCS.PHASECHK.TRANS64 P0, [R0+URZ], R3 ;  /* 0x00000003000085a7 */ /* 0x000ea400080010ff */
[----:B--2---:R-:W-:Y:S05]  /*b340*/  @!P0 BRA `(.L_x_248) ;  /* 0xfffffffc00f08947 */ /* 0x004fea000383ffff */
[----:B------:R-:W-:Y:S05]  /*b350*/  BRA `(.L_x_249) ;  /* 0xffffff94005c7947 */ /* 0x000fea000383ffff */
.L_x_81:
[----:B------:R-:W-:-:S07]  /*b360*/  MOV R0, UR5 ;  /* 0x0000000500007c02 */ /* 0x000fce0008000f00 */
.L_x_250:
[----:B-1----:R1:W2:Y:S02]  /*b370*/  SYNCS.PHASECHK.TRANS64.TRYWAIT P0, [R0+URZ], R3 ;  /* 0x00000003000075a7 */ /* 0x0022a400080011ff */
[----:B--2---:R-:W-:Y:S05]  /*b380*/  @!P0 NANOSLEEP.SYNCS 0x989680 ;  /* 0x009896800000895d */ /* 0x004fea0003900000 */
[----:B------:R-:W2:Y:S02]  /*b390*/  @!P0 SYNCS.PHASECHK.TRANS64 P0, [R0+URZ], R3 ;  /* 0x00000003000085a7 */ /* 0x000ea400080010ff */
[----:B--2---:R-:W-:Y:S05]  /*b3a0*/  @!P0 BRA `(.L_x_250) ;  /* 0xfffffffc00f08947 */ /* 0x004fea000383ffff */
[----:B------:R-:W-:Y:S05]  /*b3b0*/  BRA `(.L_x_251) ;  /* 0xffffff94006c7947 */ /* 0x000fea000383ffff */
.L_x_82:
[----:B------:R-:W-:-:S07]  /*b3c0*/  MOV R0, UR5 ;  /* 0x0000000500007c02 */ /* 0x000fce0008000f00 */
.L_x_252:
[----:B-1----:R1:W2:Y:S02]  /*b3d0*/  SYNCS.PHASECHK.TRANS64.TRYWAIT P0, [R0+URZ], R3 ;  /* 0x00000003000075a7 */ /* 0x0022a400080011ff */
[----:B--2---:R-:W-:Y:S05]  /*b3e0*/  @!P0 NANOSLEEP.SYNCS 0x989680 ;  /* 0x009896800000895d */ /* 0x004fea0003900000 */
[----:B------:R-:W2:Y:S02]  /*b3f0*/  @!P0 SYNCS.PHASECHK.TRANS64 P0, [R0+URZ], R3 ;  /* 0x00000003000085a7 */ /* 0x000ea400080010ff */
[----:B--2---:R-:W-:Y:S05]  /*b400*/  @!P0 BRA `(.L_x_252) ;  /* 0xfffffffc00f08947 */ /* 0x004fea000383ffff */
[----:B------:R-:W-:Y:S05]  /*b410*/  BRA `(.L_x_253) ;  /* 0xffffff94007c7947 */ /* 0x000fea000383ffff */
.L_x_83:
[----:B------:R-:W-:-:S07]  /*b420*/  MOV R0, UR5 ;  /* 0x0000000500007c02 */ /* 0x000fce0008000f00 */
.L_x_254:
[----:B-1----:R1:W2:Y:S02]  /*b430*/  SYNCS.PHASECHK.TRANS64.TRYWAIT P0, [R0+URZ], R3 ;  /* 0x00000003000075a7 */ /* 0x0022a400080011ff */
[----:B--2---:R-:W-:Y:S05]  /*b440*/  @!P0 NANOSLEEP.SYNCS 0x989680 ;  /* 0x009896800000895d */ /* 0x004fea0003900000 */
[----:B------:R-:W2:Y:S02]  /*b450*/  @!P0 SYNCS.PHASECHK.TRANS64 P0, [R0+URZ], R3 ;  /* 0x00000003000085a7 */ /* 0x000ea400080010ff */
[----:B--2---:R-:W-:Y:S05]  /*b460*/  @!P0 BRA `(.L_x_254) ;  /* 0xfffffffc00f08947 */ /* 0x004fea000383ffff */
[----:B------:R-:W-:Y:S05]  /*b470*/  BRA `(.L_x_255) ;  /* 0xffffff94008c7947 */ /* 0x000fea000383ffff */
.L_x_84:
[----:B------:R-:W-:-:S07]  /*b480*/  MOV R0, UR5 ;  /* 0x0000000500007c02 */ /* 0x000fce0008000f00 */
.L_x_256:
[----:B-1----:R1:W2:Y:S02]  /*b490*/  SYNCS.PHASECHK.TRANS64.TRYWAIT P0, [R0+URZ], R3 ;  /* 0x00000003000075a7 */ /* 0x0022a400080011ff */
[----:B--2---:R-:W-:Y:S05]  /*b4a0*/  @!P0 NANOSLEEP.SYNCS 0x989680 ;  /* 0x009896800000895d */ /* 0x004fea0003900000 */
[----:B------:R-:W2:Y:S02]  /*b4b0*/  @!P0 SYNCS.PHASECHK.TRANS64 P0, [R0+URZ], R3 ;  /* 0x00000003000085a7 */ /* 0x000ea400080010ff */
[----:B--2---:R-:W-:Y:S05]  /*b4c0*/  @!P0 BRA `(.L_x_256) ;  /* 0xfffffffc00f08947 */ /* 0x004fea000383ffff */
[----:B------:R-:W-:Y:S05]  /*b4d0*/  BRA `(.L_x_257) ;  /* 0xffffff94009c7947 */ /* 0x000fea000383ffff */
.L_x_85:
[----:B------:R-:W-:-:S07]  /*b4e0*/  MOV R0, UR5 ;  /* 0x0000000500007c02 */ /* 0x000fce0008000f00 */
.L_x_258:
[----:B-1----:R1:W2:Y:S02]  /*b4f0*/  SYNCS.PHASECHK.TRANS64.TRYWAIT P0, [R0+URZ], R3 ;  /* 0x00000003000075a7 */ /* 0x0022a400080011ff */
[----:B--2---:R-:W-:Y:S05]  /*b500*/  @!P0 NANOSLEEP.SYNCS 0x989680 ;  /* 0x009896800000895d */ /* 0x004fea0003900000 */
[----:B------:R-:W2:Y:S02]  /*b510*/  @!P0 SYNCS.PHASECHK.TRANS64 P0, [R0+URZ], R3 ;  /* 0x00000003000085a7 */ /* 0x000ea400080010ff */
[----:B--2---:R-:W-:Y:S05]  /*b520*/  @!P0 BRA `(.L_x_258) ;  /* 0xfffffffc00f08947 */ /* 0x004fea000383ffff */
[----:B------:R-:W-:Y:S05]  /*b530*/  BRA `(.L_x_259) ;  /* 0xffffff9400ac7947 */ /* 0x000fea000383ffff */
.L_x_86:
[----:B------:R-:W-:-:S07]  /*b540*/  MOV R0, UR5 ;  /* 0x0000000500007c02 */ /* 0x000fce0008000f00 */
.L_x_260:
[----:B-1----:R1:W2:Y:S02]  /*b550*/  SYNCS.PHASECHK.TRANS64.TRYWAIT P0, [R0+URZ], R3 ;  /* 0x00000003000075a7 */ /* 0x0022a400080011ff */
[----:B--2---:R-:W-:Y:S05]  /*b560*/  @!P0 NANOSLEEP.SYNCS 0x989680 ;  /* 0x009896800000895d */ /* 0x004fea0003900000 */
[----:B------:R-:W2:Y:S02]  /*b570*/  @!P0 SYNCS.PHASECHK.TRANS64 P0, [R0+URZ], R3 ;  /* 0x00000003000085a7 */ /* 0x000ea400080010ff */
[----:B--2---:R-:W-:Y:S05]  /*b580*/  @!P0 BRA `(.L_x_260) ;  /* 0xfffffffc00f08947 */ /* 0x004fea000383ffff */
[----:B------:R-:W-:Y:S05]  /*b590*/  BRA `(.L_x_261) ;  /* 0xffffff9400bc7947 */ /* 0x000fea000383ffff */
.L_x_87:
[----:B------:R-:W-:-:S07]  /*b5a0*/  MOV R0, UR5 ;  /* 0x0000000500007c02 */ /* 0x000fce0008000f00 */
.L_x_262:
[----:B-1----:R1:W2:Y:S02]  /*b5b0*/  SYNCS.PHASECHK.TRANS64.TRYWAIT P0, [R0+URZ], R3 ;  /* 0x00000003000075a7 */ /* 0x0022a400080011ff */
[----:B--2---:R-:W-:Y:S05]  /*b5c0*/  @!P0 NANOSLEEP.SYNCS 0x989680 ;  /* 0x009896800000895d */ /* 0x004fea0003900000 */
[----:B------:R-:W2:Y:S02]  /*b5d0*/  @!P0 SYNCS.PHASECHK.TRANS64 P0, [R0+URZ], R3 ;  /* 0x00000003000085a7 */ /* 0x000ea400080010ff */
[----:B--2---:R-:W-:Y:S05]  /*b5e0*/  @!P0 BRA `(.L_x_262) ;  /* 0xfffffffc00f08947 */ /* 0x004fea000383ffff */
[----:B------:R-:W-:Y:S05]  /*b5f0*/  BRA `(.L_x_263) ;  /* 0xffffff9400cc7947 */ /* 0x000fea000383ffff */
.L_x_88:
[----:B------:R-:W-:-:S07]  /*b600*/  MOV R0, UR5 ;  /* 0x0000000500007c02 */ /* 0x000fce0008000f00 */
.L_x_264:
[----:B-1----:R1:W2:Y:S02]  /*b610*/  SYNCS.PHASECHK.TRANS64.TRYWAIT P0, [R0+URZ], R3 ;  /* 0x00000003000075a7 */ /* 0x0022a400080011ff */
[----:B--2---:R-:W-:Y:S05]  /*b620*/  @!P0 NANOSLEEP.SYNCS 0x989680 ;  /* 0x009896800000895d */ /* 0x004fea0003900000 */
[----:B------:R-:W2:Y:S02]  /*b630*/  @!P0 SYNCS.PHASECHK.TRANS64 P0, [R0+URZ], R3 ;  /* 0x00000003000085a7 */ /* 0x000ea400080010ff */
[----:B--2---:R-:W-:Y:S05]  /*b640*/  @!P0 BRA `(.L_x_264) ;  /* 0xfffffffc00f08947 */ /* 0x004fea000383ffff */
[----:B------:R-:W-:Y:S05]  /*b650*/  BRA `(.L_x_265) ;  /* 0xffffff9400dc7947 */ /* 0x000fea000383ffff */
.L_x_89:
[----:B------:R-:W-:-:S07]  /*b660*/  MOV R0, UR5 ;  /* 0x0000000500007c02 */ /* 0x000fce0008000f00 */
.L_x_266:
[----:B-1----:R1:W2:Y:S02]  /*b670*/  SYNCS.PHASECHK.TRANS64.TRYWAIT P0, [R0+URZ], R3 ;  /* 0x00000003000075a7 */ /* 0x0022a400080011ff */
[----:B--2---:R-:W-:Y:S05]  /*b680*/  @!P0 NANOSLEEP.SYNCS 0x989680 ;  /* 0x009896800000895d */ /* 0x004fea0003900000 */
[----:B------:R-:W2:Y:S02]  /*b690*/  @!P0 SYNCS.PHASECHK.TRANS64 P0, [R0+URZ], R3 ;  /* 0x00000003000085a7 */ /* 0x000ea400080010ff */
[----:B--2---:R-:W-:Y:S05]  /*b6a0*/  @!P0 BRA `(.L_x_266) ;  /* 0xfffffffc00f08947 */ /* 0x004fea000383ffff */
[----:B------:R-:W-:Y:S05]  /*b6b0*/  BRA `(.L_x_267) ;  /* 0xffffff9400ec7947 */ /* 0x000fea000383ffff */
.L_x_90:
[----:B------:R-:W-:-:S07]  /*b6c0*/  MOV R0, UR5 ;  /* 0x0000000500007c02 */ /* 0x000fce0008000f00 */
.L_x_268:
[----:B-1----:R1:W2:Y:S02]  /*b6d0*/  SYNCS.PHASECHK.TRANS64.TRYWAIT P0, [R0+URZ], R3 ;  /* 0x00000003000075a7 */ /* 0x0022a400080011ff */
[----:B--2---:R-:W-:Y:S05]  /*b6e0*/  @!P0 NANOSLEEP.SYNCS 0x989680 ;  /* 0x009896800000895d */ /* 0x004fea0003900000 */
[----:B------:R-:W2:Y:S02]  /*b6f0*/  @!P0 SYNCS.PHASECHK.TRANS64 P0, [R0+URZ], R3 ;  /* 0x00000003000085a7 */ /* 0x000ea400080010ff */
[----:B--2---:R-:W-:Y:S05]  /*b700*/  @!P0 BRA `(.L_x_268) ;  /* 0xfffffffc00f08947 */ /* 0x004fea000383ffff */
[----:B------:R-:W-:Y:S05]  /*b710*/  BRA `(.L_x_269) ;  /* 0xffffff9400fc7947 */ /* 0x000fea000383ffff */
.L_x_91:
[----:B------:R-:W-:-:S07]  /*b720*/  MOV R0, UR5 ;  /* 0x0000000500007c02 */ /* 0x000fce0008000f00 */
.L_x_270:
[----:B-1----:R1:W2:Y:S02]  /*b730*/  SYNCS.PHASECHK.TRANS64.TRYWAIT P0, [R0+URZ], R3 ;  /* 0x00000003000075a7 */ /* 0x0022a400080011ff */
[----:B--2---:R-:W-:Y:S05]  /*b740*/  @!P0 NANOSLEEP.SYNCS 0x989680 ;  /* 0x009896800000895d */ /* 0x004fea0003900000 */
[----:B------:R-:W2:Y:S02]  /*b750*/  @!P0 SYNCS.PHASECHK.TRANS64 P0, [R0+URZ], R3 ;  /* 0x00000003000085a7 */ /* 0x000ea400080010ff */
[----:B--2---:R-:W-:Y:S05]  /*b760*/  @!P0 BRA `(.L_x_270) ;  /* 0xfffffffc00f08947 */ /* 0x004fea000383ffff */
[----:B------:R-:W-:Y:S05]  /*b770*/  BRA `(.L_x_271) ;  /* 0xffffff98000c7947 */ /* 0x000fea000383ffff */
.L_x_94:
[----:B------:R-:W-:-:S07]  /*b780*/  MOV R4, UR4 ;  /* 0x0000000400047c02 */ /* 0x000fce0008000f00 */
.L_x_272:
[----:B--2---:R2:W3:Y:S02]  /*b790*/  SYNCS.PHASECHK.TRANS64.TRYWAIT P1, [R4+URZ+0x378], R7 ;  /* 0x00037807040075a7 */ /* 0x0044e400080211ff */
[----:B---3--:R-:W-:Y:S05]  /*b7a0*/  @!P1 NANOSLEEP.SYNCS 0x989680 ;  /* 0x009896800000995d */ /* 0x008fea0003900000 */
[----:B------:R-:W3:Y:S02]  /*b7b0*/  @!P1 SYNCS.PHASECHK.TRANS64 P1, [R4+URZ+0x378], R7 ;  /* 0x00037807040095a7 */ /* 0x000ee400080210ff */
[----:B---3--:R-:W-:Y:S05]  /*b7c0*/  @!P1 BRA `(.L_x_272) ;  /* 0xfffffffc00f09947 */ /* 0x008fea000383ffff */
[----:B------:R-:W-:Y:S05]  /*b7d0*/  BRA `(.L_x_273) ;  /* 0xffffff9800747947 */ /* 0x000fea000383ffff */
.L_x_95:
[----:B--2---:R-:W-:-:S07]  /*b7e0*/  MOV R4, UR4 ;  /* 0x0000000400047c02 */ /* 0x004fce0008000f00 */
.L_x_274:
[----:B--2---:R2:W3:Y:S02]  /*b7f0*/  SYNCS.PHASECHK.TRANS64.TRYWAIT P1, [R4+URZ+0x370], R5 ;  /* 0x00037005040075a7 */ /* 0x0044e400080211ff */
[----:B---3--:R-:W-:Y:S05]  /*b800*/  @!P1 NANOSLEEP.SYNCS 0x989680 ;  /* 0x009896800000995d */ /* 0x008fea0003900000 */
[----:B------:R-:W3:Y:S02]  /*b810*/  @!P1 SYNCS.PHASECHK.TRANS64 P1, [R4+URZ+0x370], R5 ;  /* 0x00037005040095a7 */ /* 0x000ee400080210ff */
[----:B---3--:R-:W-:Y:S05]  /*b820*/  @!P1 BRA `(.L_x_274) ;  /* 0xfffffffc00f09947 */ /* 0x008fea000383ffff */
[----:B------:R-:W-:Y:S05]  /*b830*/  BRA `(.L_x_275) ;  /* 0xffffff98007c7947 */ /* 0x000fea000383ffff */
.L_x_105:
[----:B--2---:R-:W-:-:S04]  /*b840*/  MOV R5, UR5 ;  /* 0x0000000500057c02 */ /* 0x004fc80008000f00 */
[----:B------:R2:W3:Y:S03]  /*b850*/  SYNCS.PHASECHK.TRANS64.TRYWAIT P0, [R5+URZ+0x8], R6 ;  /* 0x00000806050075a7 */ /* 0x0004e600080011ff */
[----:B---3--:R-:W-:Y:S05]  /*b860*/  @!P0 NANOSLEEP.SYNCS 0x989680 ;  /* 0x009896800000895d */ /* 0x008fea0003900000 */
[----:B------:R-:W3:Y:S02]  /*b870*/  @!P0 SYNCS.PHASECHK.TRANS64 P0, [R5+URZ+0x8], R6 ;  /* 0x00000806050085a7 */ /* 0x000ee400080010ff */
[----:B---3--:R-:W-:Y:S05]  /*b880*/  @!P0 BRA `(.L_x_105) ;  /* 0xfffffffc00ec8947 */ /* 0x008fea000383ffff */
[----:B------:R-:W-:Y:S05]  /*b890*/  BRA `(.L_x_104) ;  /* 0xffffff9c00447947 */ /* 0x000fea000383ffff */
.L_x_107:
[----:B------:R-:W-:Y:S01]  /*b8a0*/  BSSY B0, `(.L_x_276) ;  /* 0x0000006000007945 */ /* 0x000fe20003800000 */
[----:B------:R-:W-:-:S07]  /*b8b0*/  MOV R15, 0xffffffff ;  /* 0xffffffff000f7802 */ /* 0x000fce0000000f00 */
[----:B-12--5:R-:W-:Y:S05]  /*b8c0*/  WARPSYNC.COLLECTIVE R15, `(.L_x_277) ;  /* 0x000000000f0c7348 */ /* 0x026fea0003c00000 */
[----:B------:R-:W-:Y:S02]  /*b8d0*/  ELECT P6, UR79, PT ;  /* 0x00000000004f782f */ /* 0x000fe400038c0000 */
[----:B------:R-:W-:Y:S01]  /*b8e0*/  MOV R14, UR79 ;  /* 0x0000004f000e7c02 */ /* 0x000fe20008000f00 */
[----:B-12--5:R-:W-:Y:S10]  /*b8f0*/  ENDCOLLECTIVE ;  /* 0x000000000000791b */ /* 0x026ff40003800000 */
.L_x_277:
[----:B------:R-:W-:Y:S05]  /*b900*/  BSYNC B0 ;  /* 0x0000000000007941 */ /* 0x000fea0003800000 */
.L_x_276:
[----:B------:R-:W-:Y:S05]  /*b910*/  BRA `(.L_x_278) ;  /* 0xffffff9c00747947 */ /* 0x000fea000383ffff */
.L_x_109:
[----:B--2---:R-:W-:-:S04]  /*b920*/  MOV R3, UR5 ;  /* 0x0000000500037c02 */ /* 0x004fc80008000f00 */
[----:B------:R2:W3:Y:S03]  /*b930*/  SYNCS.PHASECHK.TRANS64.TRYWAIT P0, [R3+URZ+0x8], R4 ;  /* 0x00000804030075a7 */ /* 0x0004e600080011ff */
[----:B---3--:R-:W-:Y:S05]  /*b940*/  @!P0 NANOSLEEP.SYNCS 0x989680 ;  /* 0x009896800000895d */ /* 0x008fea0003900000 */
[----:B------:R-:W3:Y:S02]  /*b950*/  @!P0 SYNCS.PHASECHK.TRANS64 P0, [R3+URZ+0x8], R4 ;  /* 0x00000804030085a7 */ /* 0x000ee400080010ff */
[----:B---3--:R-:W-:Y:S05]  /*b960*/  @!P0 BRA `(.L_x_109) ;  /* 0xfffffffc00ec8947 */ /* 0x008fea000383ffff */
[----:B------:R-:W-:Y:S05]  /*b970*/  BRA `(.L_x_108) ;  /* 0xffffff9c00787947 */ /* 0x000fea000383ffff */
.L_x_110:
[----:B------:R-:W-:-:S07]  /*b980*/  MOV R4, UR14 ;  /* 0x0000000e00047c02 */ /* 0x000fce0008000f00 */
.L_x_279:
[----:B-1----:R1:W2:Y:S02]  /*b990*/  SYNCS.PHASECHK.TRANS64.TRYWAIT P0, [R4+URZ+0x370], R5 ;  /* 0x00037005040075a7 */ /* 0x0022a400080011ff */
[----:B--2---:R-:W-:Y:S05]  /*b9a0*/  @!P0 NANOSLEEP.SYNCS 0x989680 ;  /* 0x009896800000895d */ /* 0x004fea0003900000 */
[----:B------:R-:W2:Y:S02]  /*b9b0*/  @!P0 SYNCS.PHASECHK.TRANS64 P0, [R4+URZ+0x370], R5 ;  /* 0x00037005040085a7 */ /* 0x000ea400080010ff */
[----:B--2---:R-:W-:Y:S05]  /*b9c0*/  @!P0 BRA `(.L_x_279) ;  /* 0xfffffffc00f08947 */ /* 0x004fea000383ffff */
[----:B------:R-:W-:Y:S05]  /*b9d0*/  BRA `(.L_x_280) ;  /* 0xffffffa0005c7947 */ /* 0x000fea000383ffff */
.L_x_112:
[----:B------:R-:W-:-:S07]  /*b9e0*/  MOV R4, UR19 ;  /* 0x0000001300047c02 */ /* 0x000fce0008000f00 */
.L_x_281:
[----:B-1----:R1:W2:Y:S02]  /*b9f0*/  SYNCS.PHASECHK.TRANS64.TRYWAIT P0, [R4+URZ+0x390], R5 ;  /* 0x00039005040075a7 */ /* 0x0022a400080011ff */
[----:B--2---:R-:W-:Y:S05]  /*ba00*/  @!P0 NANOSLEEP.SYNCS 0x989680 ;  /* 0x009896800000895d */ /* 0x004fea0003900000 */
[----:B------:R-:W2:Y:S02]  /*ba10*/  @!P0 SYNCS.PHASECHK.TRANS64 P0, [R4+URZ+0x390], R5 ;  /* 0x00039005040085a7 */ /* 0x000ea400080010ff */
[----:B--2---:R-:W-:Y:S05]  /*ba20*/  @!P0 BRA `(.L_x_281) ;  /* 0xfffffffc00f08947 */ /* 0x004fea000383ffff */
[----:B------:R-:W-:Y:S05]  /*ba30*/  BRA `(.L_x_111) ;  /* 0xffffffa0007c7947 */ /* 0x000fea000383ffff */
.L_x_116:
[----:B-1----:R-:W-:Y:S07]  /*ba40*/  MOV R4, UR11 ;  /* 0x0000000b00047c02 */ /* 0x002fee0008000f00 */
.L_x_282:
[----:B-1----:R1:W2:Y:S02]  /*ba50*/  SYNCS.PHASECHK.TRANS64.TRYWAIT P0, [R4+URZ], R7 ;  /* 0x00000007040075a7 */ /* 0x0022a400080011ff */
[----:B--2---:R-:W-:Y:S05]  /*ba60*/  @!P0 NANOSLEEP.SYNCS 0x989680 ;  /* 0x009896800000895d */ /* 0x004fea0003900000 */
[----:B------:R-:W2:Y:S02]  /*ba70*/  @!P0 SYNCS.PHASECHK.TRANS64 P0, [R4+URZ], R7 ;  /* 0x00000007040085a7 */ /* 0x000ea400080010ff */
[----:B--2---:R-:W-:Y:S05]  /*ba80*/  @!P0 BRA `(.L_x_282) ;  /* 0xfffffffc00f08947 */ /* 0x004fea000383ffff */
[----:B------:R-:W-:Y:S05]  /*ba90*/  BRA `(.L_x_115) ;  /* 0xffffffa000a07947 */ /* 0x000fea000383ffff */
.L_x_120:
[----:B--2---:R-:W-:-:S07]  /*baa0*/  MOV R0, UR4 ;  /* 0x0000000400007c02 */ /* 0x004fce0008000f00 */
.L_x_283:
[----:B-1----:R1:W2:Y:S02]  /*bab0*/  SYNCS.PHASECHK.TRANS64.TRYWAIT P0, [R0+URZ], R5 ;  /* 0x00000005000075a7 */ /* 0x0022a400080011ff */
[----:B--2---:R-:W-:Y:S05]  /*bac0*/  @!P0 NANOSLEEP.SYNCS 0x989680 ;  /* 0x009896800000895d */ /* 0x004fea0003900000 */
[----:B------:R-:W2:Y:S02]  /*bad0*/  @!P0 SYNCS.PHASECHK.TRANS64 P0, [R0+URZ], R5 ;  /* 0x00000005000085a7 */ /* 0x000ea400080010ff */
[----:B--2---:R-:W-:Y:S05]  /*bae0*/  @!P0 BRA `(.L_x_283) ;  /* 0xfffffffc00f08947 */ /* 0x004fea000383ffff */
[----:B------:R-:W-:Y:S05]  /*baf0*/  BRA `(.L_x_284) ;  /* 0xffffffa400547947 */ /* 0x000fea000383ffff */
.L_x_123:
[----:B------:R-:W-:-:S07]  /*bb00*/  MOV R0, UR14 ;  /* 0x0000000e00007c02 */ /* 0x000fce0008000f00 */
.L_x_285:
[----:B-1----:R1:W2:Y:S02]  /*bb10*/  SYNCS.PHASECHK.TRANS64.TRYWAIT P1, [R0+URZ+0x3a0], R5 ;  /* 0x0003a005000075a7 */ /* 0x0022a400080211ff */
[----:B--2---:R-:W-:Y:S05]  /*bb20*/  @!P1 NANOSLEEP.SYNCS 0x989680 ;  /* 0x009896800000995d */ /* 0x004fea0003900000 */
[----:B------:R-:W2:Y:S02]  /*bb30*/  @!P1 SYNCS.PHASECHK.TRANS64 P1, [R0+URZ+0x3a0], R5 ;  /* 0x0003a005000095a7 */ /* 0x000ea400080210ff */
[----:B--2---:R-:W-:Y:S05]  /*bb40*/  @!P1 BRA `(.L_x_285) ;  /* 0xfffffffc00f09947 */ /* 0x004fea000383ffff */
[----:B------:R-:W-:Y:S05]  /*bb50*/  BRA `(.L_x_286) ;  /* 0xffffffa400a07947 */ /* 0x000fea000383ffff */
.L_x_128:
[----:B------:R-:W-:Y:S07]  /*bb60*/  MOV R2, UR31 ;  /* 0x0000001f00027c02 */ /* 0x000fee0008000f00 */
.L_x_287:
[----:B--2---:R2:W3:Y:S02]  /*bb70*/  SYNCS.PHASECHK.TRANS64.TRYWAIT P0, [R2+URZ+0x370], R3 ;  /* 0x00037003020075a7 */ /* 0x0044e400080011ff */
[----:B---3--:R-:W-:Y:S05]  /*bb80*/  @!P0 NANOSLEEP.SYNCS 0x989680 ;  /* 0x009896800000895d */ /* 0x008fea0003900000 */
[----:B------:R-:W3:Y:S02]  /*bb90*/  @!P0 SYNCS.PHASECHK.TRANS64 P0, [R2+URZ+0x370], R3 ;  /* 0x00037003020085a7 */ /* 0x000ee400080010ff */
[----:B---3--:R-:W-:Y:S05]  /*bba0*/  @!P0 BRA `(.L_x_287) ;  /* 0xfffffffc00f08947 */ /* 0x008fea000383ffff */
[----:B------:R-:W-:Y:S05]  /*bbb0*/  BRA `(.L_x_288) ;  /* 0xffffffa800e07947 */ /* 0x000fea000383ffff */
.L_x_131:
[----:B------:R-:W-:Y:S07]  /*bbc0*/  MOV R2, UR31 ;  /* 0x0000001f00027c02 */ /* 0x000fee0008000f00 */
.L_x_289:
[----:B-1----:R1:W2:Y:S02]  /*bbd0*/  SYNCS.PHASECHK.TRANS64.TRYWAIT P2, [R2+URZ+0x368], R3 ;  /* 0x00036803020075a7 */ /* 0x0022a400080411ff */
[----:B--2---:R-:W-:Y:S05]  /*bbe0*/  @!P2 NANOSLEEP.SYNCS 0x989680 ;  /* 0x009896800000a95d */ /* 0x004fea0003900000 */
[----:B------:R-:W2:Y:S02]  /*bbf0*/  @!P2 SYNCS.PHASECHK.TRANS64 P2, [R2+URZ+0x368], R3 ;  /* 0x000368030200a5a7 */ /* 0x000ea400080410ff */
[----:B--2---:R-:W-:Y:S05]  /*bc00*/  @!P2 BRA `(.L_x_289) ;  /* 0xfffffffc00f0a947 */ /* 0x004fea000383ffff */
[----:B------:R-:W-:Y:S05]  /*bc10*/  BRA `(.L_x_130) ;  /* 0xffffffb000447947 */ /* 0x000fea000383ffff */
.L_x_134:
[----:B-1----:R-:W-:Y:S07]  /*bc20*/  MOV R3, UR31 ;  /* 0x0000001f00037c02 */ /* 0x002fee0008000f00 */
.L_x_290:
[----:B-1----:R1:W2:Y:S02]  /*bc30*/  SYNCS.PHASECHK.TRANS64.TRYWAIT P1, [R3+URZ+0x350], R8 ;  /* 0x00035008030075a7 */ /* 0x0022a400080211ff */
[----:B--2---:R-:W-:Y:S05]  /*bc40*/  @!P1 NANOSLEEP.SYNCS 0x989680 ;  /* 0x009896800000995d */ /* 0x004fea0003900000 */
[----:B------:R-:W2:Y:S02]  /*bc50*/  @!P1 SYNCS.PHASECHK.TRANS64 P1, [R3+URZ+0x350], R8 ;  /* 0x00035008030095a7 */ /* 0x000ea400080210ff */
[----:B--2---:R-:W-:Y:S05]  /*bc60*/  @!P1 BRA `(.L_x_290) ;  /* 0xfffffffc00f09947 */ /* 0x004fea000383ffff */
[----:B------:R-:W-:Y:S05]  /*bc70*/  BRA `(.L_x_291) ;  /* 0xffffffb000d47947 */ /* 0x000fea000383ffff */
.L_x_135:
[----:B------:R-:W-:Y:S07]  /*bc80*/  MOV R3, UR31 ;  /* 0x0000001f00037c02 */ /* 0x000fee0008000f00 */
.L_x_292:
[----:B-1----:R1:W2:Y:S02]  /*bc90*/  SYNCS.PHASECHK.TRANS64.TRYWAIT P0, [R3+URZ+0x358], R8 ;  /* 0x00035808030075a7 */ /* 0x0022a400080011ff */
[----:B--2---:R-:W-:Y:S05]  /*bca0*/  @!P0 NANOSLEEP.SYNCS 0x989680 ;  /* 0x009896800000895d */ /* 0x004fea0003900000 */
[----:B------:R-:W2:Y:S02]  /*bcb0*/  @!P0 SYNCS.PHASECHK.TRANS64 P0, [R3+URZ+0x358], R8 ;  /* 0x00035808030085a7 */ /* 0x000ea400080010ff */
[----:B--2---:R-:W-:Y:S05]  /*bcc0*/  @!P0 BRA `(.L_x_292) ;  /* 0xfffffffc00f08947 */ /* 0x004fea000383ffff */
[----:B------:R-:W-:Y:S05]  /*bcd0*/  BRA `(.L_x_293) ;  /* 0xffffffb400347947 */ /* 0x000fea000383ffff */
.L_x_137:
[----:B--2---:R-:W-:-:S07]  /*bce0*/  MOV R0, UR31 ;  /* 0x0000001f00007c02 */ /* 0x004fce0008000f00 */
.L_x_294:
[----:B-1----:R1:W2:Y:S02]  /*bcf0*/  SYNCS.PHASECHK.TRANS64.TRYWAIT P0, [R0+URZ+0x350], R3 ;  /* 0x00035003000075a7 */ /* 0x0022a400080011ff */
[----:B--2---:R-:W-:Y:S05]  /*bd00*/  @!P0 NANOSLEEP.SYNCS 0x989680 ;  /* 0x009896800000895d */ /* 0x004fea0003900000 */
[----:B------:R-:W2:Y:S02]  /*bd10*/  @!P0 SYNCS.PHASECHK.TRANS64 P0, [R0+URZ+0x350], R3 ;  /* 0x00035003000085a7 */ /* 0x000ea400080010ff */
[----:B--2---:R-:W-:Y:S05]  /*bd20*/  @!P0 BRA `(.L_x_294) ;  /* 0xfffffffc00f08947 */ /* 0x004fea000383ffff */
[----:B------:R-:W-:Y:S05]  /*bd30*/  BRA `(.L_x_295) ;  /* 0xffffffb400bc7947 */ /* 0x000fea000383ffff */
.L_x_139:
[----:B------:R-:W-:Y:S07]  /*bd40*/  MOV R0, UR44 ;  /* 0x0000002c00007c02 */ /* 0x000fee0008000f00 */
.L_x_296:
[----:B-1----:R1:W2:Y:S02]  /*bd50*/  SYNCS.PHASECHK.TRANS64.TRYWAIT P0, [R0+URZ+0x370], R3 ;  /* 0x00037003000075a7 */ /* 0x0022a400080011ff */
[----:B--2---:R-:W-:Y:S05]  /*bd60*/  @!P0 NANOSLEEP.SYNCS 0x989680 ;  /* 0x009896800000895d */ /* 0x004fea0003900000 */
[----:B------:R-:W2:Y:S02]  /*bd70*/  @!P0 SYNCS.PHASECHK.TRANS64 P0, [R0+URZ+0x370], R3 ;  /* 0x00037003000085a7 */ /* 0x000ea400080010ff */
[----:B--2---:R-:W-:Y:S05]  /*bd80*/  @!P0 BRA `(.L_x_296) ;  /* 0xfffffffc00f08947 */ /* 0x004fea000383ffff */
[----:B------:R-:W-:Y:S05]  /*bd90*/  BRA `(.L_x_297) ;  /* 0xffffffb8008c7947 */ /* 0x000fea000383ffff */
.L_x_150:
[----:B---3--:R3:W1:Y:S02]  /*bda0*/  SYNCS.PHASECHK.TRANS64.TRYWAIT P1, [R0+URZ+0x340], R5 ;  /* 0x00034005000075a7 */ /* 0x00866400080211ff */
[----:B-1----:R-:W-:Y:S05]  /*bdb0*/  @!P1 NANOSLEEP.SYNCS 0x989680 ;  /* 0x009896800000995d */ /* 0x002fea0003900000 */
[----:B------:R-:W1:Y:S02]  /*bdc0*/  @!P1 SYNCS.PHASECHK.TRANS64 P1, [R0+URZ+0x340], R5 ;  /* 0x00034005000095a7 */ /* 0x000e6400080210ff */
[----:B-1----:R-:W-:Y:S05]  /*bdd0*/  @!P1 BRA `(.L_x_150) ;  /* 0xfffffffc00f09947 */ /* 0x002fea000383ffff */
[----:B------:R-:W-:Y:S05]  /*bde0*/  BRA `(.L_x_149) ;  /* 0xffffffc800507947 */ /* 0x000fea000383ffff */
.L_x_152:
[----:B----4-:R4:W1:Y:S02]  /*bdf0*/  SYNCS.PHASECHK.TRANS64.TRYWAIT P0, [R104+URZ+0x380], R3 ;  /* 0x00038003680075a7 */ /* 0x01086400080011ff */
[----:B-1----:R-:W-:Y:S05]  /*be00*/  @!P0 NANOSLEEP.SYNCS 0x989680 ;  /* 0x009896800000895d */ /* 0x002fea0003900000 */
[----:B------:R-:W1:Y:S02]  /*be10*/  @!P0 SYNCS.PHASECHK.TRANS64 P0, [R104+URZ+0x380], R3 ;  /* 0x00038003680085a7 */ /* 0x000e6400080010ff */
[----:B-1----:R-:W-:Y:S05]  /*be20*/  @!P0 BRA `(.L_x_152) ;  /* 0xfffffffc00f08947 */ /* 0x002fea000383ffff */
[----:B------:R-:W-:Y:S05]  /*be30*/  BRA `(.L_x_151) ;  /* 0xffffffc800a07947 */ /* 0x000fea000383ffff */
.L_x_161:
[----:B---3--:R3:W4:Y:S02]  /*be40*/  SYNCS.PHASECHK.TRANS64.TRYWAIT P0, [R117+URZ+0x340], R4 ;  /* 0x00034004750075a7 */ /* 0x00872400080011ff */
[----:B----4-:R-:W-:Y:S05]  /*be50*/  @!P0 NANOSLEEP.SYNCS 0x989680 ;  /* 0x009896800000895d */ /* 0x010fea0003900000 */
[----:B------:R-:W4:Y:S02]  /*be60*/  @!P0 SYNCS.PHASECHK.TRANS64 P0, [R117+URZ+0x340], R4 ;  /* 0x00034004750085a7 */ /* 0x000f2400080010ff */
[----:B----4-:R-:W-:Y:S05]  /*be70*/  @!P0 BRA `(.L_x_161) ;  /* 0xfffffffc00f08947 */ /* 0x010fea000383ffff */
[----:B------:R-:W-:Y:S05]  /*be80*/  BRA `(.L_x_160) ;  /* 0xffffffd400c07947 */ /* 0x000fea000383ffff */
        .weak           $__internal_0_$__cuda_sm10x_tcgen05_guardrail_trap_col_being_dealloced_not_returned_by_alloc
        .type           $__internal_0_$__cuda_sm10x_tcgen05_guardrail_trap_col_being_dealloced_not_returned_by_alloc,@function
        .size           $__internal_0_$__cuda_sm10x_tcgen05_guardrail_trap_col_being_dealloced_not_returned_by_alloc,($__internal_1_$__cuda_sm10x_tcgen05_guardrail_trap_phase_invalid_during_alloc - $__internal_0_$__cuda_sm10x_tcgen05_guardrail_trap_col_being_dealloced_not_returned_by_alloc)
$__internal_0_$__cuda_sm10x_tcgen05_guardrail_trap_col_being_dealloced_not_returned_by_alloc:
[----:B------:R-:W-:Y:S05]  /*be90*/  BPT.TRAP 0x1 ;  /* 0x000000040000795c */ /* 0x000fea0000300000 */
[----:B------:R-:W-:-:S04]  /*bea0*/  HFMA2 R3, -RZ, RZ, 0, 0 ;  /* 0x00000000ff037431 */ /* 0x000fc800000001ff */
[----:B------:R-:W-:Y:S05]  /*beb0*/  RET.REL.NODEC R2 `(_ZN7cutlass13device_kernelINS_4conv6kernel13ConvUniversalINS1_16ConvProblemShapeILNS1_8OperatorE0ELi2EEENS1_10collective14CollectiveConvINS1_47MainloopSm100TmaUmmaWarpSpecializedImplicitGemmILS5_0ELi52ELi2ELi1ELi2EN4cute5tupleIJNSA_1CILi2EEENSC_ILi1EEESE_EEEEENSB_IJNSC_ILi128EEESH_NSB_IJNSC_ILi32EEEEEEEEENS_12float_e4m3_tESL_NSA_8TiledMMAINSA_8MMA_AtomIJNSA_10MMA_TraitsINSA_25SM100_MMA_F8F6F4_2x1SM_SSEJSL_SL_fSH_SH_NSA_17integral_constantINSA_4UMMA5MajorELSS_0EEEST_NSQ_INSR_7ScaleInELSU_0EEESV_EEEEEENSA_6LayoutINSB_IJSE_SE_SE_EEENSB_IJNSC_ILi0EEES10_S10_EEEEENSB_IJNSA_10UnderscoreES13_S13_EEEEENS7_6detail27Sm100ImplicitGemmTileTraitsINSA_25SM100_TMA_2SM_LOAD_IM2COLENSA_14ComposedLayoutINSA_7SwizzleILi1ELi4ELi3EEENSA_18smem_ptr_flag_bitsILi8EEENSY_INSB_IJNSC_ILi8EEESI_EEENSB_IJSI_SE_EEEEEEEvEENS17_INSA_18SM100_TMA_2SM_LOADES1I_vEEEENS_8epilogue10collective18CollectiveEpilogueINS1N_23Sm100TmaWarpSpecializedILi2ELi2ELi32ELb0ELb0EEEJNSB_IJNSC_ILi64EEESH_SJ_EEENSB_IJNSY_IS1S_SE_EENSY_INSB_IJSI_SD_EEENSB_IJSE_S1S_EEEEEEEESL_NSB_IJNSB_IJlllEEESE_S10_EEESL_S20_NS1N_6fusion15FusionCallbacksIS1R_NS21_17LinearCombinationISL_fSL_fLNS_15FloatRoundStyleE2EEES1T_S1Y_JEEENSA_5SM1004TMEM4LOAD26SM100_TMEM_LOAD_32dp32b32xENSA_20SM90_TMA_LOAD_IM2COLES1I_NSA_39AutoVectorizingCopyWithAssumedAlignmentILi128EEENSA_21SM90_TMA_STORE_IM2COLES1I_S2D_S2D_EEEvvEEEEvNT_6ParamsE) ;  /* 0xffffff4002507950 */ /* 0x000fea0003c3ffff */
        .weak           $__internal_1_$__cuda_sm10x_tcgen05_guardrail_trap_phase_invalid_during_alloc
        .type           $__internal_1_$__cuda_sm10x_tcgen05_guardrail_trap_phase_invalid_during_alloc,@function
        .size           $__internal_1_$__cuda_sm10x_tcgen05_guardrail_trap_phase_invalid_during_alloc,($__internal_2_$__cuda_sm10x_tcgen05_guardrail_trap_unallocated_columns_being_dealloced - $__internal_1_$__cuda_sm10x_tcgen05_guardrail_trap_phase_invalid_during_alloc)
$__internal_1_$__cuda_sm10x_tcgen05_guardrail_trap_phase_invalid_during_alloc:
[----:B------:R-:W-:Y:S05]  /*bec0*/  BPT.TRAP 0x1 ;  /* 0x000000040000795c */ /* 0x000fea0000300000 */
[----:B------:R-:W-:-:S04]  /*bed0*/  MOV R5, 0x0 ;  /* 0x0000000000057802 */ /* 0x000fc80000000f00 */
[----:B------:R-:W-:Y:S05]  /*bee0*/  RET.REL.NODEC R4 `(_ZN7cutlass13device_kernelINS_4conv6kernel13ConvUniversalINS1_16ConvProblemShapeILNS1_8OperatorE0ELi2EEENS1_10collective14CollectiveConvINS1_47MainloopSm100TmaUmmaWarpSpecializedImplicitGemmILS5_0ELi52ELi2ELi1ELi2EN4cute5tupleIJNSA_1CILi2EEENSC_ILi1EEESE_EEEEENSB_IJNSC_ILi128EEESH_NSB_IJNSC_ILi32EEEEEEEEENS_12float_e4m3_tESL_NSA_8TiledMMAINSA_8MMA_AtomIJNSA_10MMA_TraitsINSA_25SM100_MMA_F8F6F4_2x1SM_SSEJSL_SL_fSH_SH_NSA_17integral_constantINSA_4UMMA5MajorELSS_0EEEST_NSQ_INSR_7ScaleInELSU_0EEESV_EEEEEENSA_6LayoutINSB_IJSE_SE_SE_EEENSB_IJNSC_ILi0EEES10_S10_EEEEENSB_IJNSA_10UnderscoreES13_S13_EEEEENS7_6detail27Sm100ImplicitGemmTileTraitsINSA_25SM100_TMA_2SM_LOAD_IM2COLENSA_14ComposedLayoutINSA_7SwizzleILi1ELi4ELi3EEENSA_18smem_ptr_flag_bitsILi8EEENSY_INSB_IJNSC_ILi8EEESI_EEENSB_IJSI_SE_EEEEEEEvEENS17_INSA_18SM100_TMA_2SM_LOADES1I_vEEEENS_8epilogue10collective18CollectiveEpilogueINS1N_23Sm100TmaWarpSpecializedILi2ELi2ELi32ELb0ELb0EEEJNSB_IJNSC_ILi64EEESH_SJ_EEENSB_IJNSY_IS1S_SE_EENSY_INSB_IJSI_SD_EEENSB_IJSE_S1S_EEEEEEEESL_NSB_IJNSB_IJlllEEESE_S10_EEESL_S20_NS1N_6fusion15FusionCallbacksIS1R_NS21_17LinearCombinationISL_fSL_fLNS_15FloatRoundStyleE2EEES1T_S1Y_JEEENSA_5SM1004TMEM4LOAD26SM100_TMEM_LOAD_32dp32b32xENSA_20SM90_TMA_LOAD_IM2COLES1I_NSA_39AutoVectorizingCopyWithAssumedAlignmentILi128EEENSA_21SM90_TMA_STORE_IM2COLES1I_S2D_S2D_EEEvvEEEEvNT_6ParamsE) ;  /* 0xffffff4004447950 */ /* 0x000fea0003c3ffff */
        .weak           $__internal_2_$__cuda_sm10x_tcgen05_guardrail_trap_unallocated_columns_being_dealloced
        .type           $__internal_2_$__cuda_sm10x_tcgen05_guardrail_trap_unallocated_columns_being_dealloced,@function
        .size           $__internal_2_$__cuda_sm10x_tcgen05_guardrail_trap_unallocated_columns_being_dealloced,(.L_x_299 - $__internal_2_$__cuda_sm10x_tcgen05_guardrail_trap_unallocated_columns_being_dealloced)
$__internal_2_$__cuda_sm10x_tcgen05_guardrail_trap_unallocated_columns_being_dealloced:
[----:B------:R-:W-:Y:S05]  /*bef0*/  BPT.TRAP 0x1 ;  /* 0x000000040000795c */ /* 0x000fea0000300000 */
[----:B------:R-:W-:-:S04]  /*bf00*/  HFMA2 R3, -RZ, RZ, 0, 0 ;  /* 0x00000000ff037431 */ /* 0x000fc800000001ff */
[----:B------:R-:W-:Y:S05]  /*bf10*/  RET.REL.NODEC R2 `(_ZN7cutlass13device_kernelINS_4conv6kernel13ConvUniversalINS1_16ConvProblemShapeILNS1_8OperatorE0ELi2EEENS1_10collective14CollectiveConvINS1_47MainloopSm100TmaUmmaWarpSpecializedImplicitGemmILS5_0ELi52ELi2ELi1ELi2EN4cute5tupleIJNSA_1CILi2EEENSC_ILi1EEESE_EEEEENSB_IJNSC_ILi128EEESH_NSB_IJNSC_ILi32EEEEEEEEENS_12float_e4m3_tESL_NSA_8TiledMMAINSA_8MMA_AtomIJNSA_10MMA_TraitsINSA_25SM100_MMA_F8F6F4_2x1SM_SSEJSL_SL_fSH_SH_NSA_17integral_constantINSA_4UMMA5MajorELSS_0EEEST_NSQ_INSR_7ScaleInELSU_0EEESV_EEEEEENSA_6LayoutINSB_IJSE_SE_SE_EEENSB_IJNSC_ILi0EEES10_S10_EEEEENSB_IJNSA_10UnderscoreES13_S13_EEEEENS7_6detail27Sm100ImplicitGemmTileTraitsINSA_25SM100_TMA_2SM_LOAD_IM2COLENSA_14ComposedLayoutINSA_7SwizzleILi1ELi4ELi3EEENSA_18smem_ptr_flag_bitsILi8EEENSY_INSB_IJNSC_ILi8EEESI_EEENSB_IJSI_SE_EEEEEEEvEENS17_INSA_18SM100_TMA_2SM_LOADES1I_vEEEENS_8epilogue10collective18CollectiveEpilogueINS1N_23Sm100TmaWarpSpecializedILi2ELi2ELi32ELb0ELb0EEEJNSB_IJNSC_ILi64EEESH_SJ_EEENSB_IJNSY_IS1S_SE_EENSY_INSB_IJSI_SD_EEENSB_IJSE_S1S_EEEEEEEESL_NSB_IJNSB_IJlllEEESE_S10_EEESL_S20_NS1N_6fusion15FusionCallbacksIS1R_NS21_17LinearCombinationISL_fSL_fLNS_15FloatRoundStyleE2EEES1T_S1Y_JEEENSA_5SM1004TMEM4LOAD26SM100_TMEM_LOAD_32dp32b32xENSA_20SM90_TMA_LOAD_IM2COLES1I_NSA_39AutoVectorizingCopyWithAssumedAlignmentILi128EEENSA_21SM90_TMA_STORE_IM2COLES1I_S2D_S2D_EEEvvEEEEvNT_6ParamsE) ;  /* 0xffffff4002387950 */ /* 0x000fea0003c3ffff */
.L_x_298:
[----:B------:R-:W-:-:S00]  /*bf20*/  BRA `(.L_x_298) ;  /* 0xfffffffc00fc7947 */ /* 0x000fc0000383ffff */
[----:B------:R-:W-:-:S00]  /*bf30*/  NOP ;  /* 0x0000000000007918 */ /* 0x000fc00000000000 */
        /* <DEDUP_REMOVED lines=12> */
.L_x_299:


//--------------------- .nv.global.init           --------------------------
	.section	.nv.global.init,"aw",@progbits
.nv.global.init:
	.type		$str$29,@object
	.size		$str$29,($str$30 - $str$29)
$str$29:
        /*0000*/ 	.byte	0x28, 0x61, 0x64, 0x64, 0x72, 0x65, 0x73, 0x73, 0x20, 0x26, 0x20, 0x6d, 0x61, 0x73, 0x6b, 0x29
        /*0010*/ 	.byte	0x20, 0x3d, 0x3d, 0x20, 0x30, 0x00
	.type		$str$30,@object
	.size		$str$30,($str$28 - $str$30)
$str$30:
        /*0016*/ 	.byte	0x2f, 0x74, 0x6d, 0x70, 0x2f, 0x63, 0x75, 0x74, 0x6c, 0x61, 0x73, 0x73, 0x5f, 0x73, 0x77, 0x65
        /*0026*/ 	.byte	0x65, 0x70, 0x5f, 0x73, 0x72, 0x63, 0x2f, 0x69, 0x6e, 0x63, 0x6c, 0x75, 0x64, 0x65, 0x2f, 0x63
        /*0036*/ 	.byte	0x75, 0x74, 0x65, 0x2f, 0x70, 0x6f, 0x69, 0x6e, 0x74, 0x65, 0x72, 0x5f, 0x66, 0x6c, 0x61, 0x67
        /*0046*/ 	.byte	0x67, 0x65, 0x64, 0x2e, 0x68, 0x70, 0x70, 0x00
	.type		$str$28,@object
	.size		$str$28,($str$27 - $str$28)
$str$28:
        /*004e*/ 	.byte	0x2f, 0x74, 0x6d, 0x70, 0x2f, 0x63, 0x75, 0x74, 0x6c, 0x61, 0x73, 0x73, 0x5f, 0x73, 0x77, 0x65
        /*005e*/ 	.byte	0x65, 0x70, 0x5f, 0x73, 0x72, 0x63, 0x2f, 0x69, 0x6e, 0x63, 0x6c, 0x75, 0x64, 0x65, 0x2f, 0x63
        /*006e*/ 	.byte	0x75, 0x74, 0x65, 0x2f, 0x61, 0x74, 0x6f, 0x6d, 0x2f, 0x63, 0x6f, 0x70, 0x79, 0x5f, 0x74, 0x72
        /*007e*/ 	.byte	0x61, 0x69, 0x74, 0x73, 0x5f, 0x73, 0x6d, 0x31, 0x30, 0x30, 0x2e, 0x68, 0x70, 0x70, 0x00
	.type		$str$27,@object
	.size		$str$27,(__unnamed_1 - $str$27)
$str$27:
        /*008d*/ 	.byte	0x28, 0x28, 0x75, 0x69, 0x6e, 0x74, 0x33, 0x32, 0x5f, 0x74, 0x28, 0x74, 0x68, 0x72, 0x65, 0x61
        /*009d*/ 	.byte	0x64, 0x49, 0x64, 0x78, 0x2e, 0x78, 0x29, 0x20, 0x2f, 0x20, 0x33, 0x32, 0x29, 0x20, 0x25, 0x20
        /*00ad*/ 	.byte	0x34, 0x29, 0x20, 0x3d, 0x3d, 0x20, 0x28, 0x28, 0x28, 0x74, 0x6d, 0x65, 0x6d, 0x5f, 0x61, 0x64
        /*00bd*/ 	.byte	0x64, 0x72, 0x20, 0x3e, 0x3e, 0x20, 0x31, 0x36, 0x29, 0x20, 0x2f, 0x20, 0x33, 0x32, 0x29, 0x20
        /*00cd*/ 	.byte	0x25, 0x20, 0x34, 0x29, 0x00
	.type		__unnamed_1,@object
	.size		__unnamed_1,(__unnamed_2 - __unnamed_1)
__unnamed_1:
        /*00d2*/ 	.byte	0x61, 0x75, 0x74, 0x6f, 0x20, 0x63, 0x75, 0x74, 0x65, 0x3a, 0x3a, 0x61, 0x73, 0x5f, 0x70, 0x6f
        /* <DEDUP_REMOVED lines=24> */
        /*0262*/ 	.byte	0x3a, 0x3a, 0x43, 0x3c, 0x34, 0x30, 0x39, 0x36, 0x3e, 0x3e, 0x3e, 0x3e, 0x5d, 0x00
	.type		__unnamed_2,@object
	.size		__unnamed_2,(.L_2 - __unnamed_2)
__unnamed_2:
        /* <DEDUP_REMOVED lines=40> */
        /*04f0*/ 	.byte	0x74, 0x65, 0x3a, 0x3a, 0x43, 0x3c, 0x30, 0x3e, 0x3e, 0x3e, 0x3e, 0x5d, 0x00
.L_2:


//--------------------- .nv.shared._ZN7cutlass13device_kernelINS_4conv6kernel13ConvUniversalINS1_16ConvProblemShapeILNS1_8OperatorE0ELi2EEENS1_10collective14CollectiveConvINS1_47MainloopSm100TmaUmmaWarpSpecializedImplicitGemmILS5_0ELi52ELi2ELi1ELi2EN4cute5tupleIJNSA_1CILi2EEENSC_ILi1EEESE_EEEEENSB_IJNSC_ILi128EEESH_NSB_IJNSC_ILi32EEEEEEEEENS_12float_e4m3_tESL_NSA_8TiledMMAINSA_8MMA_AtomIJNSA_10MMA_TraitsINSA_25SM100_MMA_F8F6F4_2x1SM_SSEJSL_SL_fSH_SH_NSA_17integral_constantINSA_4UMMA5MajorELSS_0EEEST_NSQ_INSR_7ScaleInELSU_0EEESV_EEEEEENSA_6LayoutINSB_IJSE_SE_SE_EEENSB_IJNSC_ILi0EEES10_S10_EEEEENSB_IJNSA_10UnderscoreES13_S13_EEEEENS7_6detail27Sm100ImplicitGemmTileTraitsINSA_25SM100_TMA_2SM_LOAD_IM2COLENSA_14ComposedLayoutINSA_7SwizzleILi1ELi4ELi3EEENSA_18smem_ptr_flag_bitsILi8EEENSY_INSB_IJNSC_ILi8EEESI_EEENSB_IJSI_SE_EEEEEEEvEENS17_INSA_18SM100_TMA_2SM_LOADES1I_vEEEENS_8epilogue10collective18CollectiveEpilogueINS1N_23Sm100TmaWarpSpecializedILi2ELi2ELi32ELb0ELb0EEEJNSB_IJNSC_ILi64EEESH_SJ_EEENSB_IJNSY_IS1S_SE_EENSY_INSB_IJSI_SD_EEENSB_IJSE_S1S_EEEEEEEESL_NSB_IJNSB_IJlllEEESE_S10_EEESL_S20_NS1N_6fusion15FusionCallbacksIS1R_NS21_17LinearCombinationISL_fSL_fLNS_15FloatRoundStyleE2EEES1T_S1Y_JEEENSA_5SM1004TMEM4LOAD26SM100_TMEM_LOAD_32dp32b32xENSA_20SM90_TMA_LOAD_IM2COLES1I_NSA_39AutoVectorizingCopyWithAssumedAlignmentILi128EEENSA_21SM90_TMA_STORE_IM2COLES1I_S2D_S2D_EEEvvEEEEvNT_6ParamsE --------------------------
	.section	.nv.shared._ZN7cutlass13device_kernelINS_4conv6kernel13ConvUniversalINS1_16ConvProblemShapeILNS1_8OperatorE0ELi2EEENS1_10collective14CollectiveConvINS1_47MainloopSm100TmaUmmaWarpSpecializedImplicitGemmILS5_0ELi52ELi2ELi1ELi2EN4cute5tupleIJNSA_1CILi2EEENSC_ILi1EEESE_EEEEENSB_IJNSC_ILi128EEESH_NSB_IJNSC_ILi32EEEEEEEEENS_12float_e4m3_tESL_NSA_8TiledMMAINSA_8MMA_AtomIJNSA_10MMA_TraitsINSA_25SM100_MMA_F8F6F4_2x1SM_SSEJSL_SL_fSH_SH_NSA_17integral_constantINSA_4UMMA5MajorELSS_0EEEST_NSQ_INSR_7ScaleInELSU_0EEESV_EEEEEENSA_6LayoutINSB_IJSE_SE_SE_EEENSB_IJNSC_ILi0EEES10_S10_EEEEENSB_IJNSA_10UnderscoreES13_S13_EEEEENS7_6detail27Sm100ImplicitGemmTileTraitsINSA_25SM100_TMA_2SM_LOAD_IM2COLENSA_14ComposedLayoutINSA_7SwizzleILi1ELi4ELi3EEENSA_18smem_ptr_flag_bitsILi8EEENSY_INSB_IJNSC_ILi8EEESI_EEENSB_IJSI_SE_EEEEEEEvEENS17_INSA_18SM100_TMA_2SM_LOADES1I_vEEEENS_8epilogue10collective18CollectiveEpilogueINS1N_23Sm100TmaWarpSpecializedILi2ELi2ELi32ELb0ELb0EEEJNSB_IJNSC_ILi64EEESH_SJ_EEENSB_IJNSY_IS1S_SE_EENSY_INSB_IJSI_SD_EEENSB_IJSE_S1S_EEEEEEEESL_NSB_IJNSB_IJlllEEESE_S10_EEESL_S20_NS1N_6fusion15FusionCallbacksIS1R_NS21_17LinearCombinationISL_fSL_fLNS_15FloatRoundStyleE2EEES1T_S1Y_JEEENSA_5SM1004TMEM4LOAD26SM100_TMEM_LOAD_32dp32b32xENSA_20SM90_TMA_LOAD_IM2COLES1I_NSA_39AutoVectorizingCopyWithAssumedAlignmentILi128EEENSA_21SM90_TMA_STORE_IM2COLES1I_S2D_S2D_EEEvvEEEEvNT_6ParamsE,"aw",@nobits
	.sectionflags	@""
	.align	16
	.zero		1024


//--------------------- .nv.shared.reserved.0     --------------------------
	.section	.nv.shared.reserved.0,"aw",@nobits
	.weak		__nv_reservedSMEM_offset_0_alias
	.size		__nv_reservedSMEM_offset_0_alias, 0, 64
	.other		__nv_reservedSMEM_offset_0_alias,@"STO_CUDA_RESERVED_SHARED STV_DEFAULT"
__nv_reservedSMEM_offset_0_alias:
	.zero		0
.nv.shared.reserved.0:
	.zero		64
	.weak		__nv_reservedSMEM_tcgen05_partition
	.type		__nv_reservedSMEM_tcgen05_partition,@object
	.size		__nv_reservedSMEM_tcgen05_partition,(.L_0 - __nv_reservedSMEM_tcgen05_partition)
__nv_reservedSMEM_tcgen05_partition:
	.zero		32
.L_0:


//--------------------- .nv.global                --------------------------
	.section	.nv.global,"aw",@nobits
.nv.global:
	.type		_ZN39_INTERNAL_33bf92b4_4_k_cu_e3fbcc09_37484cute1_E,@object
	.size		_ZN39_INTERNAL_33bf92b4_4_k_cu_e3fbcc09_37484cute1_E,(_ZN39_INTERNAL_33bf92b4_4_k_cu_e3fbcc09_37484cuda3std3__45__cpo6cbeginE - _ZN39_INTERNAL_33bf92b4_4_k_cu_e3fbcc09_37484cute1_E)
_ZN39_INTERNAL_33bf92b4_4_k_cu_e3fbcc09_37484cute1_E:
	.zero		1
	.type		_ZN39_INTERNAL_33bf92b4_4_k_cu_e3fbcc09_37484cuda3std3__45__cpo6cbeginE,@object
	.size		_ZN39_INTERNAL_33bf92b4_4_k_cu_e3fbcc09_37484cuda3std3__45__cpo6cbeginE,(_ZN39_INTERNAL_33bf92b4_4_k_cu_e3fbcc09_37484cuda3std3__48in_placeE - _ZN39_INTERNAL_33bf92b4_4_k_cu_e3fbcc09_37484cuda3std3__45__cpo6cbeginE)
_ZN39_INTERNAL_33bf92b4_4_k_cu_e3fbcc09_37484cuda3std3__45__cpo6cbeginE:
	.zero		1
	.type		_ZN39_INTERNAL_33bf92b4_4_k_cu_e3fbcc09_37484cuda3std3__48in_placeE,@object
	.size		_ZN39_INTERNAL_33bf92b4_4_k_cu_e3fbcc09_37484cuda3std3__48in_placeE,(_ZN39_INTERNAL_33bf92b4_4_k_cu_e3fbcc09_37484cuda3std6ranges3__45__cpo9iter_moveE - _ZN39_INTERNAL_33bf92b4_4_k_cu_e3fbcc09_37484cuda3std3__48in_placeE)
_ZN39_INTERNAL_33bf92b4_4_k_cu_e3fbcc09_37484cuda3std3__48in_placeE:
	.zero		1
	.type		_ZN39_INTERNAL_33bf92b4_4_k_cu_e3fbcc09_37484cuda3std6ranges3__45__cpo9iter_moveE,@object
	.size		_ZN39_INTERNAL_33bf92b4_4_k_cu_e3fbcc09_37484cuda3std6ranges3__45__cpo9iter_moveE,(_ZN39_INTERNAL_33bf92b4_4_k_cu_e3fbcc09_37484cuda3std3__45__cpo5beginE - _ZN39_INTERNAL_33bf92b4_4_k_cu_e3fbcc09_37484cuda3std6ranges3__45__cpo9iter_moveE)
_ZN39_INTERNAL_33bf92b4_4_k_cu_e3fbcc09_37484cuda3std6ranges3__45__cpo9iter_moveE:
	.zero		1
	.type		_ZN39_INTERNAL_33bf92b4_4_k_cu_e3fbcc09_37484cuda3std3__45__cpo5beginE,@object
	.size		_ZN39_INTERNAL_33bf92b4_4_k_cu_e3fbcc09_37484cuda3std3__45__cpo5beginE,(_ZN39_INTERNAL_33bf92b4_4_k_cu_e3fbcc09_37484cuda3std3__441_GLOBAL__N__33bf92b4_4_k_cu_e3fbcc09_37486ignoreE - _ZN39_INTERNAL_33bf92b4_4_k_cu_e3fbcc09_37484cuda3std3__45__cpo5beginE)
_ZN39_INTERNAL_33bf92b4_4_k_cu_e3fbcc09_37484cuda3std3__45__cpo5beginE:
	.zero		1
	.type		_ZN39_INTERNAL_33bf92b4_4_k_cu_e3fbcc09_37484cuda3std3__441_GLOBAL__N__33bf92b4_4_k_cu_e3fbcc09_37486ignoreE,@object
	.size		_ZN39_INTERNAL_33bf92b4_4_k_cu_e3fbcc09_37484cuda3std3__441_GLOBAL__N__33bf92b4_4_k_cu_e3fbcc09_37486ignoreE,(_ZN39_INTERNAL_33bf92b4_4_k_cu_e3fbcc09_37484cute7productE - _ZN39_INTERNAL_33bf92b4_4_k_cu_e3fbcc09_37484cuda3std3__441_GLOBAL__N__33bf92b4_4_k_cu_e3fbcc09_37486ignoreE)
_ZN39_INTERNAL_33bf92b4_4_k_cu_e3fbcc09_37484cuda3std3__441_GLOBAL__N__33bf92b4_4_k_cu_e3fbcc09_37486ignoreE:
	.zero		1
	.type		_ZN39_INTERNAL_33bf92b4_4_k_cu_e3fbcc09_37484cute7productE,@object
	.size		_ZN39_INTERNAL_33bf92b4_4_k_cu_e3fbcc09_37484cute7productE,(_ZN39_INTERNAL_33bf92b4_4_k_cu_e3fbcc09_37484cuda3std3__45__cpo3endE - _ZN39_INTERNAL_33bf92b4_4_k_cu_e3fbcc09_37484cute7productE)
_ZN39_INTERNAL_33bf92b4_4_k_cu_e3fbcc09_37484cute7productE:
	.zero		1
	.type		_ZN39_INTERNAL_33bf92b4_4_k_cu_e3fbcc09_37484cuda3std3__45__cpo3endE,@object
	.size		_ZN39_INTERNAL_33bf92b4_4_k_cu_e3fbcc09_37484cuda3std3__45__cpo3endE,(_ZN39_INTERNAL_33bf92b4_4_k_cu_e3fbcc09_37484cuda3std3__419piecewise_constructE - _ZN39_INTERNAL_33bf92b4_4_k_cu_e3fbcc09_37484cuda3std3__45__cpo3endE)
_ZN39_INTERNAL_33bf92b4_4_k_cu_e3fbcc09_37484cuda3std3__45__cpo3endE:
	.zero		1
	.type		_ZN39_INTERNAL_33bf92b4_4_k_cu_e3fbcc09_37484cuda3std3__419piecewise_constructE,@object
	.size		_ZN39_INTERNAL_33bf92b4_4_k_cu_e3fbcc09_37484cuda3std3__419piecewise_constructE,(_ZN39_INTERNAL_33bf92b4_4_k_cu_e3fbcc09_37484cuda3std3__45__cpo4cendE - _ZN39_INTERNAL_33bf92b4_4_k_cu_e3fbcc09_37484cuda3std3__419piecewise_constructE)
_ZN39_INTERNAL_33bf92b4_4_k_cu_e3fbcc09_37484cuda3std3__419piecewise_constructE:
	.zero		1
	.type		_ZN39_INTERNAL_33bf92b4_4_k_cu_e3fbcc09_37484cuda3std3__45__cpo4cendE,@object
	.size		_ZN39_INTERNAL_33bf92b4_4_k_cu_e3fbcc09_37484cuda3std3__45__cpo4cendE,(_ZN39_INTERNAL_33bf92b4_4_k_cu_e3fbcc09_37484cuda3std6ranges3__45__cpo4swapE - _ZN39_INTERNAL_33bf92b4_4_k_cu_e3fbcc09_37484cuda3std3__45__cpo4cendE)
_ZN39_INTERNAL_33bf92b4_4_k_cu_e3fbcc09_37484cuda3std3__45__cpo4cendE:
	.zero		1
	.type		_ZN39_INTERNAL_33bf92b4_4_k_cu_e3fbcc09_37484cuda3std6ranges3__45__cpo4swapE,@object
	.size		_ZN39_INTERNAL_33bf92b4_4_k_cu_e3fbcc09_37484cuda3std6ranges3__45__cpo4swapE,(.L_10 - _ZN39_INTERNAL_33bf92b4_4_k_cu_e3fbcc09_37484cuda3std6ranges3__45__cpo4swapE)
_ZN39_INTERNAL_33bf92b4_4_k_cu_e3fbcc09_37484cuda3std6ranges3__45__cpo4swapE:
	.zero		1
.L_10:


//--------------------- .nv.constant0._ZN7cutlass13device_kernelINS_4conv6kernel13ConvUniversalINS1_16ConvProblemShapeILNS1_8OperatorE0ELi2EEENS1_10collective14CollectiveConvINS1_47MainloopSm100TmaUmmaWarpSpecializedImplicitGemmILS5_0ELi52ELi2ELi1ELi2EN4cute5tupleIJNSA_1CILi2EEENSC_ILi1EEESE_EEEEENSB_IJNSC_ILi128EEESH_NSB_IJNSC_ILi32EEEEEEEEENS_12float_e4m3_tESL_NSA_8TiledMMAINSA_8MMA_AtomIJNSA_10MMA_TraitsINSA_25SM100_MMA_F8F6F4_2x1SM_SSEJSL_SL_fSH_SH_NSA_17integral_constantINSA_4UMMA5MajorELSS_0EEEST_NSQ_INSR_7ScaleInELSU_0EEESV_EEEEEENSA_6LayoutINSB_IJSE_SE_SE_EEENSB_IJNSC_ILi0EEES10_S10_EEEEENSB_IJNSA_10UnderscoreES13_S13_EEEEENS7_6detail27Sm100ImplicitGemmTileTraitsINSA_25SM100_TMA_2SM_LOAD_IM2COLENSA_14ComposedLayoutINSA_7SwizzleILi1ELi4ELi3EEENSA_18smem_ptr_flag_bitsILi8EEENSY_INSB_IJNSC_ILi8EEESI_EEENSB_IJSI_SE_EEEEEEEvEENS17_INSA_18SM100_TMA_2SM_LOADES1I_vEEEENS_8epilogue10collective18CollectiveEpilogueINS1N_23Sm100TmaWarpSpecializedILi2ELi2ELi32ELb0ELb0EEEJNSB_IJNSC_ILi64EEESH_SJ_EEENSB_IJNSY_IS1S_SE_EENSY_INSB_IJSI_SD_EEENSB_IJSE_S1S_EEEEEEEESL_NSB_IJNSB_IJlllEEESE_S10_EEESL_S20_NS1N_6fusion15FusionCallbacksIS1R_NS21_17LinearCombinationISL_fSL_fLNS_15FloatRoundStyleE2EEES1T_S1Y_JEEENSA_5SM1004TMEM4LOAD26SM100_TMEM_LOAD_32dp32b32xENSA_20SM90_TMA_LOAD_IM2COLES1I_NSA_39AutoVectorizingCopyWithAssumedAlignmentILi128EEENSA_21SM90_TMA_STORE_IM2COLES1I_S2D_S2D_EEEvvEEEEvNT_6ParamsE --------------------------
	.section	.nv.constant0._ZN7cutlass13device_kernelINS_4conv6kernel13ConvUniversalINS1_16ConvProblemShapeILNS1_8OperatorE0ELi2EEENS1_10collective14CollectiveConvINS1_47MainloopSm100TmaUmmaWarpSpecializedImplicitGemmILS5_0ELi52ELi2ELi1ELi2EN4cute5tupleIJNSA_1CILi2EEENSC_ILi1EEESE_EEEEENSB_IJNSC_ILi128EEESH_NSB_IJNSC_ILi32EEEEEEEEENS_12float_e4m3_tESL_NSA_8TiledMMAINSA_8MMA_AtomIJNSA_10MMA_TraitsINSA_25SM100_MMA_F8F6F4_2x1SM_SSEJSL_SL_fSH_SH_NSA_17integral_constantINSA_4UMMA5MajorELSS_0EEEST_NSQ_INSR_7ScaleInELSU_0EEESV_EEEEEENSA_6LayoutINSB_IJSE_SE_SE_EEENSB_IJNSC_ILi0EEES10_S10_EEEEENSB_IJNSA_10UnderscoreES13_S13_EEEEENS7_6detail27Sm100ImplicitGemmTileTraitsINSA_25SM100_TMA_2SM_LOAD_IM2COLENSA_14ComposedLayoutINSA_7SwizzleILi1ELi4ELi3EEENSA_18smem_ptr_flag_bitsILi8EEENSY_INSB_IJNSC_ILi8EEESI_EEENSB_IJSI_SE_EEEEEEEvEENS17_INSA_18SM100_TMA_2SM_LOADES1I_vEEEENS_8epilogue10collective18CollectiveEpilogueINS1N_23Sm100TmaWarpSpecializedILi2ELi2ELi32ELb0ELb0EEEJNSB_IJNSC_ILi64EEESH_SJ_EEENSB_IJNSY_IS1S_SE_EENSY_INSB_IJSI_SD_EEENSB_IJSE_S1S_EEEEEEEESL_NSB_IJNSB_IJlllEEESE_S10_EEESL_S20_NS1N_6fusion15FusionCallbacksIS1R_NS21_17LinearCombinationISL_fSL_fLNS_15FloatRoundStyleE2EEES1T_S1Y_JEEENSA_5SM1004TMEM4LOAD26SM100_TMEM_LOAD_32dp32b32xENSA_20SM90_TMA_LOAD_IM2COLES1I_NSA_39AutoVectorizingCopyWithAssumedAlignmentILi128EEENSA_21SM90_TMA_STORE_IM2COLES1I_S2D_S2D_EEEvvEEEEvNT_6ParamsE,"a",@progbits
	.sectionflags	@""
	.align	4
.nv.constant0._ZN7cutlass13device_kernelINS_4conv6kernel13ConvUniversalINS1_16ConvProblemShapeILNS1_8OperatorE0ELi2EEENS1_10collective14CollectiveConvINS1_47MainloopSm100TmaUmmaWarpSpecializedImplicitGemmILS5_0ELi52ELi2ELi1ELi2EN4cute5tupleIJNSA_1CILi2EEENSC_ILi1EEESE_EEEEENSB_IJNSC_ILi128EEESH_NSB_IJNSC_ILi32EEEEEEEEENS_12float_e4m3_tESL_NSA_8TiledMMAINSA_8MMA_AtomIJNSA_10MMA_TraitsINSA_25SM100_MMA_F8F6F4_2x1SM_SSEJSL_SL_fSH_SH_NSA_17integral_constantINSA_4UMMA5MajorELSS_0EEEST_NSQ_INSR_7ScaleInELSU_0EEESV_EEEEEENSA_6LayoutINSB_IJSE_SE_SE_EEENSB_IJNSC_ILi0EEES10_S10_EEEEENSB_IJNSA_10UnderscoreES13_S13_EEEEENS7_6detail27Sm100ImplicitGemmTileTraitsINSA_25SM100_TMA_2SM_LOAD_IM2COLENSA_14ComposedLayoutINSA_7SwizzleILi1ELi4ELi3EEENSA_18smem_ptr_flag_bitsILi8EEENSY_INSB_IJNSC_ILi8EEESI_EEENSB_IJSI_SE_EEEEEEEvEENS17_INSA_18SM100_TMA_2SM_LOADES1I_vEEEENS_8epilogue10collective18CollectiveEpilogueINS1N_23Sm100TmaWarpSpecializedILi2ELi2ELi32ELb0ELb0EEEJNSB_IJNSC_ILi64EEESH_SJ_EEENSB_IJNSY_IS1S_SE_EENSY_INSB_IJSI_SD_EEENSB_IJSE_S1S_EEEEEEEESL_NSB_IJNSB_IJlllEEESE_S10_EEESL_S20_NS1N_6fusion15FusionCallbacksIS1R_NS21_17LinearCombinationISL_fSL_fLNS_15FloatRoundStyleE2EEES1T_S1Y_JEEENSA_5SM1004TMEM4LOAD26SM100_TMEM_LOAD_32dp32b32xENSA_20SM90_TMA_LOAD_IM2COLES1I_NSA_39AutoVectorizingCopyWithAssumedAlignmentILi128EEENSA_21SM90_TMA_STORE_IM2COLES1I_S2D_S2D_EEEvvEEEEvNT_6ParamsE:
	.zero		2944


//--------------------- SYMBOLS --------------------------

	.type		.nv.reservedSmem.offset0,@object
	.size		.nv.reservedSmem.offset0,0x4
	.type		.nv.reservedSmem.cap,@object
	.size		.nv.reservedSmem.cap,0x4
	.type		__assertfail,@function
